//
// Generated by NVIDIA NVVM Compiler
//
// Compiler Build ID: CL-36424714
// Cuda compilation tools, release 13.0, V13.0.88
// Based on NVVM 20.0.0
//

.version 9.0
.target sm_100
.address_size 64

	// .globl	_Z19compute_l1_distancePfS_S_iii

.visible .entry _Z19compute_l1_distancePfS_S_iii(
	.param .u64 .ptr .align 1 _Z19compute_l1_distancePfS_S_iii_param_0,
	.param .u64 .ptr .align 1 _Z19compute_l1_distancePfS_S_iii_param_1,
	.param .u64 .ptr .align 1 _Z19compute_l1_distancePfS_S_iii_param_2,
	.param .u32 _Z19compute_l1_distancePfS_S_iii_param_3,
	.param .u32 _Z19compute_l1_distancePfS_S_iii_param_4,
	.param .u32 _Z19compute_l1_distancePfS_S_iii_param_5
)
{
	.reg .pred 	%p<13>;
	.reg .b32 	%r<41>;
	.reg .b32 	%f<98>;
	.reg .b64 	%rd<40>;

	ld.param.u64 	%rd8, [_Z19compute_l1_distancePfS_S_iii_param_0];
	ld.param.u64 	%rd9, [_Z19compute_l1_distancePfS_S_iii_param_1];
	ld.param.u64 	%rd7, [_Z19compute_l1_distancePfS_S_iii_param_2];
	ld.param.u32 	%r20, [_Z19compute_l1_distancePfS_S_iii_param_3];
	ld.param.u32 	%r18, [_Z19compute_l1_distancePfS_S_iii_param_4];
	ld.param.u32 	%r19, [_Z19compute_l1_distancePfS_S_iii_param_5];
	cvta.to.global.u64 	%rd1, %rd8;
	cvta.to.global.u64 	%rd2, %rd9;
	mov.u32 	%r21, %ctaid.x;
	mov.u32 	%r22, %ntid.x;
	mov.u32 	%r23, %tid.x;
	mad.lo.s32 	%r1, %r21, %r22, %r23;
	mov.u32 	%r24, %ctaid.y;
	mov.u32 	%r25, %ntid.y;
	mov.u32 	%r26, %tid.y;
	mad.lo.s32 	%r2, %r24, %r25, %r26;
	setp.ge.s32 	%p1, %r2, %r18;
	setp.ge.s32 	%p2, %r1, %r20;
	or.pred  	%p3, %p2, %p1;
	@%p3 bra 	$L__BB0_14;
	setp.lt.s32 	%p4, %r19, 1;
	mov.f32 	%f97, 0f00000000;
	@%p4 bra 	$L__BB0_13;
	mul.lo.s32 	%r3, %r19, %r2;
	mul.lo.s32 	%r4, %r19, %r1;
	and.b32  	%r5, %r19, 7;
	setp.lt.u32 	%p5, %r19, 8;
	mov.f32 	%f97, 0f00000000;
	mov.b32 	%r39, 0;
	@%p5 bra 	$L__BB0_5;
	and.b32  	%r39, %r19, 2147483640;
	neg.s32 	%r37, %r39;
	mul.wide.u32 	%rd10, %r3, 4;
	add.s64 	%rd11, %rd10, %rd2;
	add.s64 	%rd39, %rd11, 16;
	add.s64 	%rd4, %rd1, 16;
	mov.f32 	%f97, 0f00000000;
	mov.u32 	%r36, %r4;
$L__BB0_4:
	.pragma "nounroll";
	mul.wide.s32 	%rd12, %r36, 4;
	add.s64 	%rd13, %rd4, %rd12;
	ld.global.f32 	%f17, [%rd39+-16];
	ld.global.f32 	%f18, [%rd13+-16];
	sub.f32 	%f19, %f17, %f18;
	abs.f32 	%f20, %f19;
	add.f32 	%f21, %f97, %f20;
	ld.global.f32 	%f22, [%rd39+-12];
	ld.global.f32 	%f23, [%rd13+-12];
	sub.f32 	%f24, %f22, %f23;
	abs.f32 	%f25, %f24;
	add.f32 	%f26, %f21, %f25;
	ld.global.f32 	%f27, [%rd39+-8];
	ld.global.f32 	%f28, [%rd13+-8];
	sub.f32 	%f29, %f27, %f28;
	abs.f32 	%f30, %f29;
	add.f32 	%f31, %f26, %f30;
	ld.global.f32 	%f32, [%rd39+-4];
	ld.global.f32 	%f33, [%rd13+-4];
	sub.f32 	%f34, %f32, %f33;
	abs.f32 	%f35, %f34;
	add.f32 	%f36, %f31, %f35;
	ld.global.f32 	%f37, [%rd39];
	ld.global.f32 	%f38, [%rd13];
	sub.f32 	%f39, %f37, %f38;
	abs.f32 	%f40, %f39;
	add.f32 	%f41, %f36, %f40;
	ld.global.f32 	%f42, [%rd39+4];
	ld.global.f32 	%f43, [%rd13+4];
	sub.f32 	%f44, %f42, %f43;
	abs.f32 	%f45, %f44;
	add.f32 	%f46, %f41, %f45;
	ld.global.f32 	%f47, [%rd39+8];
	ld.global.f32 	%f48, [%rd13+8];
	sub.f32 	%f49, %f47, %f48;
	abs.f32 	%f50, %f49;
	add.f32 	%f51, %f46, %f50;
	ld.global.f32 	%f52, [%rd39+12];
	ld.global.f32 	%f53, [%rd13+12];
	sub.f32 	%f54, %f52, %f53;
	abs.f32 	%f55, %f54;
	add.f32 	%f97, %f51, %f55;
	add.s32 	%r37, %r37, 8;
	add.s64 	%rd39, %rd39, 32;
	add.s32 	%r36, %r36, 8;
	setp.ne.s32 	%p6, %r37, 0;
	@%p6 bra 	$L__BB0_4;
$L__BB0_5:
	setp.eq.s32 	%p7, %r5, 0;
	@%p7 bra 	$L__BB0_13;
	and.b32  	%r13, %r19, 3;
	setp.lt.u32 	%p8, %r5, 4;
	@%p8 bra 	$L__BB0_8;
	add.s32 	%r28, %r39, %r3;
	mul.wide.u32 	%rd14, %r28, 4;
	add.s64 	%rd15, %rd2, %rd14;
	ld.global.f32 	%f57, [%rd15];
	add.s32 	%r29, %r39, %r4;
	mul.wide.s32 	%rd16, %r29, 4;
	add.s64 	%rd17, %rd1, %rd16;
	ld.global.f32 	%f58, [%rd17];
	sub.f32 	%f59, %f57, %f58;
	abs.f32 	%f60, %f59;
	add.f32 	%f61, %f97, %f60;
	cvt.u64.u32 	%rd18, %r3;
	cvt.u64.u32 	%rd19, %r39;
	add.s64 	%rd20, %rd19, %rd18;
	shl.b64 	%rd21, %rd20, 2;
	add.s64 	%rd22, %rd2, %rd21;
	ld.global.f32 	%f62, [%rd22+4];
	ld.global.f32 	%f63, [%rd17+4];
	sub.f32 	%f64, %f62, %f63;
	abs.f32 	%f65, %f64;
	add.f32 	%f66, %f61, %f65;
	ld.global.f32 	%f67, [%rd22+8];
	ld.global.f32 	%f68, [%rd17+8];
	sub.f32 	%f69, %f67, %f68;
	abs.f32 	%f70, %f69;
	add.f32 	%f71, %f66, %f70;
	ld.global.f32 	%f72, [%rd22+12];
	ld.global.f32 	%f73, [%rd17+12];
	sub.f32 	%f74, %f72, %f73;
	abs.f32 	%f75, %f74;
	add.f32 	%f97, %f71, %f75;
	add.s32 	%r39, %r39, 4;
$L__BB0_8:
	setp.eq.s32 	%p9, %r13, 0;
	@%p9 bra 	$L__BB0_13;
	setp.eq.s32 	%p10, %r13, 1;
	@%p10 bra 	$L__BB0_11;
	add.s32 	%r30, %r39, %r3;
	mul.wide.u32 	%rd23, %r30, 4;
	add.s64 	%rd24, %rd2, %rd23;
	ld.global.f32 	%f77, [%rd24];
	add.s32 	%r31, %r39, %r4;
	mul.wide.s32 	%rd25, %r31, 4;
	add.s64 	%rd26, %rd1, %rd25;
	ld.global.f32 	%f78, [%rd26];
	sub.f32 	%f79, %f77, %f78;
	abs.f32 	%f80, %f79;
	add.f32 	%f81, %f97, %f80;
	cvt.u64.u32 	%rd27, %r3;
	cvt.u64.u32 	%rd28, %r39;
	add.s64 	%rd29, %rd28, %rd27;
	shl.b64 	%rd30, %rd29, 2;
	add.s64 	%rd31, %rd2, %rd30;
	ld.global.f32 	%f82, [%rd31+4];
	ld.global.f32 	%f83, [%rd26+4];
	sub.f32 	%f84, %f82, %f83;
	abs.f32 	%f85, %f84;
	add.f32 	%f97, %f81, %f85;
	add.s32 	%r39, %r39, 2;
$L__BB0_11:
	and.b32  	%r32, %r19, 1;
	setp.eq.b32 	%p11, %r32, 1;
	not.pred 	%p12, %p11;
	@%p12 bra 	$L__BB0_13;
	add.s32 	%r33, %r39, %r3;
	mul.wide.u32 	%rd32, %r33, 4;
	add.s64 	%rd33, %rd2, %rd32;
	ld.global.f32 	%f86, [%rd33];
	add.s32 	%r34, %r39, %r4;
	mul.wide.s32 	%rd34, %r34, 4;
	add.s64 	%rd35, %rd1, %rd34;
	ld.global.f32 	%f87, [%rd35];
	sub.f32 	%f88, %f86, %f87;
	abs.f32 	%f89, %f88;
	add.f32 	%f97, %f97, %f89;
$L__BB0_13:
	mad.lo.s32 	%r35, %r18, %r1, %r2;
	cvta.to.global.u64 	%rd36, %rd7;
	mul.wide.s32 	%rd37, %r35, 4;
	add.s64 	%rd38, %rd36, %rd37;
	st.global.f32 	[%rd38], %f97;
$L__BB0_14:
	ret;

}
	// .globl	_Z13compute_classPfiiPiS0_ii
.visible .entry _Z13compute_classPfiiPiS0_ii(
	.param .u64 .ptr .align 1 _Z13compute_classPfiiPiS0_ii_param_0,
	.param .u32 _Z13compute_classPfiiPiS0_ii_param_1,
	.param .u32 _Z13compute_classPfiiPiS0_ii_param_2,
	.param .u64 .ptr .align 1 _Z13compute_classPfiiPiS0_ii_param_3,
	.param .u64 .ptr .align 1 _Z13compute_classPfiiPiS0_ii_param_4,
	.param .u32 _Z13compute_classPfiiPiS0_ii_param_5,
	.param .u32 _Z13compute_classPfiiPiS0_ii_param_6
)
{
	.local .align 16 .b8 	__local_depot1[320];
	.reg .b64 	%SP;
	.reg .b64 	%SPL;
	.reg .pred 	%p<154>;
	.reg .b32 	%r<487>;
	.reg .b32 	%f<129>;
	.reg .b64 	%rd<218>;

	mov.u64 	%SPL, __local_depot1;
	ld.param.u64 	%rd33, [_Z13compute_classPfiiPiS0_ii_param_0];
	ld.param.u32 	%r154, [_Z13compute_classPfiiPiS0_ii_param_1];
	ld.param.u32 	%r157, [_Z13compute_classPfiiPiS0_ii_param_2];
	ld.param.u64 	%rd34, [_Z13compute_classPfiiPiS0_ii_param_3];
	ld.param.u32 	%r155, [_Z13compute_classPfiiPiS0_ii_param_5];
	ld.param.u32 	%r156, [_Z13compute_classPfiiPiS0_ii_param_6];
	cvta.to.global.u64 	%rd1, %rd34;
	cvta.to.global.u64 	%rd2, %rd33;
	add.u64 	%rd3, %SPL, 0;
	add.u64 	%rd4, %SPL, 128;
	add.u64 	%rd5, %SPL, 256;
	mov.u32 	%r158, %tid.x;
	mov.u32 	%r159, %tid.y;
	mov.u32 	%r160, %ntid.x;
	mad.lo.s32 	%r1, %r159, %r160, %r158;
	setp.ge.s32 	%p1, %r1, %r157;
	@%p1 bra 	$L__BB1_160;
	setp.lt.s32 	%p2, %r155, 1;
	@%p2 bra 	$L__BB1_14;
	and.b32  	%r2, %r155, 15;
	setp.lt.u32 	%p3, %r155, 16;
	mov.b32 	%r430, 0;
	@%p3 bra 	$L__BB1_5;
	and.b32  	%r430, %r155, 2147483632;
	mov.b32 	%r448, 0;
$L__BB1_4:
	.pragma "nounroll";
	mul.wide.u32 	%rd38, %r448, 4;
	add.s64 	%rd39, %rd3, %rd38;
	add.s64 	%rd40, %rd4, %rd38;
	mov.f32 	%f42, 0f501502F9;
	st.local.v4.f32 	[%rd39], {%f42, %f42, %f42, %f42};
	mov.b32 	%r163, -1;
	st.local.v4.u32 	[%rd40], {%r163, %r163, %r163, %r163};
	st.local.v4.f32 	[%rd39+16], {%f42, %f42, %f42, %f42};
	st.local.v4.u32 	[%rd40+16], {%r163, %r163, %r163, %r163};
	st.local.v4.f32 	[%rd39+32], {%f42, %f42, %f42, %f42};
	st.local.v4.u32 	[%rd40+32], {%r163, %r163, %r163, %r163};
	st.local.v4.f32 	[%rd39+48], {%f42, %f42, %f42, %f42};
	st.local.v4.u32 	[%rd40+48], {%r163, %r163, %r163, %r163};
	add.s32 	%r448, %r448, 16;
	setp.eq.s32 	%p4, %r448, %r430;
	@%p4 bra 	$L__BB1_5;
	bra.uni 	$L__BB1_4;
$L__BB1_5:
	setp.eq.s32 	%p5, %r2, 0;
	@%p5 bra 	$L__BB1_14;
	and.b32  	%r5, %r155, 7;
	setp.lt.u32 	%p6, %r2, 8;
	@%p6 bra 	$L__BB1_8;
	mul.wide.u32 	%rd41, %r430, 4;
	add.s64 	%rd42, %rd3, %rd41;
	mov.b32 	%r164, 1343554297;
	st.local.u32 	[%rd42], %r164;
	add.s64 	%rd43, %rd4, %rd41;
	mov.b32 	%r165, -1;
	st.local.u32 	[%rd43], %r165;
	st.local.u32 	[%rd42+4], %r164;
	st.local.u32 	[%rd43+4], %r165;
	st.local.u32 	[%rd42+8], %r164;
	st.local.u32 	[%rd43+8], %r165;
	st.local.u32 	[%rd42+12], %r164;
	st.local.u32 	[%rd43+12], %r165;
	st.local.u32 	[%rd42+16], %r164;
	st.local.u32 	[%rd43+16], %r165;
	st.local.u32 	[%rd42+20], %r164;
	st.local.u32 	[%rd43+20], %r165;
	st.local.u32 	[%rd42+24], %r164;
	st.local.u32 	[%rd43+24], %r165;
	st.local.u32 	[%rd42+28], %r164;
	st.local.u32 	[%rd43+28], %r165;
	add.s32 	%r430, %r430, 8;
$L__BB1_8:
	setp.eq.s32 	%p7, %r5, 0;
	@%p7 bra 	$L__BB1_14;
	and.b32  	%r8, %r155, 3;
	setp.lt.u32 	%p8, %r5, 4;
	@%p8 bra 	$L__BB1_11;
	mul.wide.u32 	%rd44, %r430, 4;
	add.s64 	%rd45, %rd3, %rd44;
	mov.b32 	%r166, 1343554297;
	st.local.u32 	[%rd45], %r166;
	add.s64 	%rd46, %rd4, %rd44;
	mov.b32 	%r167, -1;
	st.local.u32 	[%rd46], %r167;
	st.local.u32 	[%rd45+4], %r166;
	st.local.u32 	[%rd46+4], %r167;
	st.local.u32 	[%rd45+8], %r166;
	st.local.u32 	[%rd46+8], %r167;
	st.local.u32 	[%rd45+12], %r166;
	st.local.u32 	[%rd46+12], %r167;
	add.s32 	%r430, %r430, 4;
$L__BB1_11:
	setp.eq.s32 	%p9, %r8, 0;
	@%p9 bra 	$L__BB1_14;
	mov.b32 	%r434, 0;
$L__BB1_13:
	.pragma "nounroll";
	mul.wide.u32 	%rd47, %r430, 4;
	add.s64 	%rd48, %rd3, %rd47;
	mov.b32 	%r169, 1343554297;
	st.local.u32 	[%rd48], %r169;
	add.s64 	%rd49, %rd4, %rd47;
	mov.b32 	%r170, -1;
	st.local.u32 	[%rd49], %r170;
	add.s32 	%r430, %r430, 1;
	add.s32 	%r434, %r434, 1;
	setp.ne.s32 	%p10, %r434, %r8;
	@%p10 bra 	$L__BB1_13;
$L__BB1_14:
	setp.lt.s32 	%p11, %r154, 1;
	@%p11 bra 	$L__BB1_75;
	mul.lo.s32 	%r15, %r154, %r1;
	setp.lt.s32 	%p12, %r155, 2;
	@%p12 bra 	$L__BB1_34;
	add.s32 	%r186, %r155, 7;
	and.b32  	%r187, %r186, 7;
	add.s32 	%r16, %r187, -1;
	and.b32  	%r17, %r186, 3;
	mov.b32 	%r435, 0;
	add.s64 	%rd6, %rd3, 32;
$L__BB1_17:
	add.s32 	%r191, %r155, -2;
	setp.lt.u32 	%p36, %r191, 15;
	add.s32 	%r192, %r435, %r15;
	mul.wide.u32 	%rd69, %r192, 4;
	add.s64 	%rd70, %rd2, %rd69;
	ld.global.f32 	%f1, [%rd70];
	mov.b32 	%r447, 0;
	mov.b32 	%r442, 1;
	@%p36 bra 	$L__BB1_21;
	mov.b32 	%r436, 0;
	mov.u64 	%rd213, %rd6;
	mov.u32 	%r447, %r436;
$L__BB1_19:
	.pragma "nounroll";
	add.s32 	%r194, %r436, 1;
	ld.local.f32 	%f44, [%rd213+-28];
	mul.wide.u32 	%rd71, %r447, 4;
	add.s64 	%rd72, %rd3, %rd71;
	ld.local.f32 	%f45, [%rd72];
	setp.gt.f32 	%p37, %f44, %f45;
	selp.b32 	%r195, %r194, %r447, %p37;
	ld.local.v2.f32 	{%f46, %f47}, [%rd213+-24];
	mul.wide.u32 	%rd73, %r195, 4;
	add.s64 	%rd74, %rd3, %rd73;
	ld.local.f32 	%f48, [%rd74];
	setp.gt.f32 	%p38, %f46, %f48;
	add.s32 	%r196, %r436, 2;
	selp.b32 	%r197, %r196, %r195, %p38;
	mul.wide.u32 	%rd75, %r197, 4;
	add.s64 	%rd76, %rd3, %rd75;
	ld.local.f32 	%f49, [%rd76];
	setp.gt.f32 	%p39, %f47, %f49;
	add.s32 	%r198, %r436, 3;
	selp.b32 	%r199, %r198, %r197, %p39;
	ld.local.v4.f32 	{%f50, %f51, %f52, %f53}, [%rd213+-16];
	mul.wide.u32 	%rd77, %r199, 4;
	add.s64 	%rd78, %rd3, %rd77;
	ld.local.f32 	%f54, [%rd78];
	setp.gt.f32 	%p40, %f50, %f54;
	add.s32 	%r200, %r436, 4;
	selp.b32 	%r201, %r200, %r199, %p40;
	mul.wide.u32 	%rd79, %r201, 4;
	add.s64 	%rd80, %rd3, %rd79;
	ld.local.f32 	%f55, [%rd80];
	setp.gt.f32 	%p41, %f51, %f55;
	add.s32 	%r202, %r436, 5;
	selp.b32 	%r203, %r202, %r201, %p41;
	mul.wide.u32 	%rd81, %r203, 4;
	add.s64 	%rd82, %rd3, %rd81;
	ld.local.f32 	%f56, [%rd82];
	setp.gt.f32 	%p42, %f52, %f56;
	add.s32 	%r204, %r436, 6;
	selp.b32 	%r205, %r204, %r203, %p42;
	mul.wide.u32 	%rd83, %r205, 4;
	add.s64 	%rd84, %rd3, %rd83;
	ld.local.f32 	%f57, [%rd84];
	setp.gt.f32 	%p43, %f53, %f57;
	add.s32 	%r206, %r436, 7;
	selp.b32 	%r207, %r206, %r205, %p43;
	ld.local.v4.f32 	{%f58, %f59, %f60, %f61}, [%rd213];
	mul.wide.u32 	%rd85, %r207, 4;
	add.s64 	%rd86, %rd3, %rd85;
	ld.local.f32 	%f62, [%rd86];
	setp.gt.f32 	%p44, %f58, %f62;
	add.s32 	%r208, %r436, 8;
	selp.b32 	%r209, %r208, %r207, %p44;
	mul.wide.u32 	%rd87, %r209, 4;
	add.s64 	%rd88, %rd3, %rd87;
	ld.local.f32 	%f63, [%rd88];
	setp.gt.f32 	%p45, %f59, %f63;
	add.s32 	%r210, %r436, 9;
	selp.b32 	%r211, %r210, %r209, %p45;
	mul.wide.u32 	%rd89, %r211, 4;
	add.s64 	%rd90, %rd3, %rd89;
	ld.local.f32 	%f64, [%rd90];
	setp.gt.f32 	%p46, %f60, %f64;
	add.s32 	%r212, %r436, 10;
	selp.b32 	%r213, %r212, %r211, %p46;
	mul.wide.u32 	%rd91, %r213, 4;
	add.s64 	%rd92, %rd3, %rd91;
	ld.local.f32 	%f65, [%rd92];
	setp.gt.f32 	%p47, %f61, %f65;
	add.s32 	%r214, %r436, 11;
	selp.b32 	%r215, %r214, %r213, %p47;
	ld.local.v4.f32 	{%f66, %f67, %f68, %f69}, [%rd213+16];
	mul.wide.u32 	%rd93, %r215, 4;
	add.s64 	%rd94, %rd3, %rd93;
	ld.local.f32 	%f70, [%rd94];
	setp.gt.f32 	%p48, %f66, %f70;
	add.s32 	%r216, %r436, 12;
	selp.b32 	%r217, %r216, %r215, %p48;
	mul.wide.u32 	%rd95, %r217, 4;
	add.s64 	%rd96, %rd3, %rd95;
	ld.local.f32 	%f71, [%rd96];
	setp.gt.f32 	%p49, %f67, %f71;
	add.s32 	%r218, %r436, 13;
	selp.b32 	%r219, %r218, %r217, %p49;
	mul.wide.u32 	%rd97, %r219, 4;
	add.s64 	%rd98, %rd3, %rd97;
	ld.local.f32 	%f72, [%rd98];
	setp.gt.f32 	%p50, %f68, %f72;
	add.s32 	%r220, %r436, 14;
	selp.b32 	%r221, %r220, %r219, %p50;
	mul.wide.u32 	%rd99, %r221, 4;
	add.s64 	%rd100, %rd3, %rd99;
	ld.local.f32 	%f73, [%rd100];
	setp.gt.f32 	%p51, %f69, %f73;
	add.s32 	%r222, %r436, 15;
	selp.b32 	%r223, %r222, %r221, %p51;
	ld.local.f32 	%f74, [%rd213+32];
	mul.wide.u32 	%rd101, %r223, 4;
	add.s64 	%rd102, %rd3, %rd101;
	ld.local.f32 	%f75, [%rd102];
	setp.gt.f32 	%p52, %f74, %f75;
	add.s32 	%r436, %r436, 16;
	selp.b32 	%r447, %r436, %r223, %p52;
	add.s64 	%rd213, %rd213, 64;
	add.s32 	%r224, %r155, -1;
	and.b32  	%r225, %r224, -16;
	setp.ne.s32 	%p53, %r436, %r225;
	@%p53 bra 	$L__BB1_19;
	add.s32 	%r442, %r436, 1;
$L__BB1_21:
	add.s32 	%r226, %r155, -1;
	and.b32  	%r227, %r226, 15;
	setp.eq.s32 	%p54, %r227, 0;
	@%p54 bra 	$L__BB1_31;
	add.s32 	%r231, %r227, -1;
	setp.lt.u32 	%p55, %r231, 7;
	@%p55 bra 	$L__BB1_24;
	mul.wide.u32 	%rd103, %r442, 4;
	add.s64 	%rd104, %rd3, %rd103;
	ld.local.f32 	%f76, [%rd104];
	mul.wide.u32 	%rd105, %r447, 4;
	add.s64 	%rd106, %rd3, %rd105;
	ld.local.f32 	%f77, [%rd106];
	setp.gt.f32 	%p56, %f76, %f77;
	selp.b32 	%r232, %r442, %r447, %p56;
	add.s32 	%r233, %r442, 1;
	ld.local.f32 	%f78, [%rd104+4];
	mul.wide.u32 	%rd107, %r232, 4;
	add.s64 	%rd108, %rd3, %rd107;
	ld.local.f32 	%f79, [%rd108];
	setp.gt.f32 	%p57, %f78, %f79;
	selp.b32 	%r234, %r233, %r232, %p57;
	add.s32 	%r235, %r442, 2;
	ld.local.f32 	%f80, [%rd104+8];
	mul.wide.u32 	%rd109, %r234, 4;
	add.s64 	%rd110, %rd3, %rd109;
	ld.local.f32 	%f81, [%rd110];
	setp.gt.f32 	%p58, %f80, %f81;
	selp.b32 	%r236, %r235, %r234, %p58;
	add.s32 	%r237, %r442, 3;
	ld.local.f32 	%f82, [%rd104+12];
	mul.wide.u32 	%rd111, %r236, 4;
	add.s64 	%rd112, %rd3, %rd111;
	ld.local.f32 	%f83, [%rd112];
	setp.gt.f32 	%p59, %f82, %f83;
	selp.b32 	%r238, %r237, %r236, %p59;
	add.s32 	%r239, %r442, 4;
	ld.local.f32 	%f84, [%rd104+16];
	mul.wide.u32 	%rd113, %r238, 4;
	add.s64 	%rd114, %rd3, %rd113;
	ld.local.f32 	%f85, [%rd114];
	setp.gt.f32 	%p60, %f84, %f85;
	selp.b32 	%r240, %r239, %r238, %p60;
	add.s32 	%r241, %r442, 5;
	ld.local.f32 	%f86, [%rd104+20];
	mul.wide.u32 	%rd115, %r240, 4;
	add.s64 	%rd116, %rd3, %rd115;
	ld.local.f32 	%f87, [%rd116];
	setp.gt.f32 	%p61, %f86, %f87;
	selp.b32 	%r242, %r241, %r240, %p61;
	add.s32 	%r243, %r442, 6;
	ld.local.f32 	%f88, [%rd104+24];
	mul.wide.u32 	%rd117, %r242, 4;
	add.s64 	%rd118, %rd3, %rd117;
	ld.local.f32 	%f89, [%rd118];
	setp.gt.f32 	%p62, %f88, %f89;
	selp.b32 	%r244, %r243, %r242, %p62;
	add.s32 	%r245, %r442, 7;
	ld.local.f32 	%f90, [%rd104+28];
	mul.wide.u32 	%rd119, %r244, 4;
	add.s64 	%rd120, %rd3, %rd119;
	ld.local.f32 	%f91, [%rd120];
	setp.gt.f32 	%p63, %f90, %f91;
	selp.b32 	%r447, %r245, %r244, %p63;
	add.s32 	%r442, %r442, 8;
$L__BB1_24:
	and.b32  	%r247, %r226, 7;
	setp.eq.s32 	%p64, %r247, 0;
	@%p64 bra 	$L__BB1_31;
	setp.lt.u32 	%p65, %r16, 3;
	@%p65 bra 	$L__BB1_27;
	mul.wide.u32 	%rd121, %r442, 4;
	add.s64 	%rd122, %rd3, %rd121;
	ld.local.f32 	%f92, [%rd122];
	mul.wide.u32 	%rd123, %r447, 4;
	add.s64 	%rd124, %rd3, %rd123;
	ld.local.f32 	%f93, [%rd124];
	setp.gt.f32 	%p66, %f92, %f93;
	selp.b32 	%r249, %r442, %r447, %p66;
	add.s32 	%r250, %r442, 1;
	ld.local.f32 	%f94, [%rd122+4];
	mul.wide.u32 	%rd125, %r249, 4;
	add.s64 	%rd126, %rd3, %rd125;
	ld.local.f32 	%f95, [%rd126];
	setp.gt.f32 	%p67, %f94, %f95;
	selp.b32 	%r251, %r250, %r249, %p67;
	add.s32 	%r252, %r442, 2;
	ld.local.f32 	%f96, [%rd122+8];
	mul.wide.u32 	%rd127, %r251, 4;
	add.s64 	%rd128, %rd3, %rd127;
	ld.local.f32 	%f97, [%rd128];
	setp.gt.f32 	%p68, %f96, %f97;
	selp.b32 	%r253, %r252, %r251, %p68;
	add.s32 	%r254, %r442, 3;
	ld.local.f32 	%f98, [%rd122+12];
	mul.wide.u32 	%rd129, %r253, 4;
	add.s64 	%rd130, %rd3, %rd129;
	ld.local.f32 	%f99, [%rd130];
	setp.gt.f32 	%p69, %f98, %f99;
	selp.b32 	%r447, %r254, %r253, %p69;
	add.s32 	%r442, %r442, 4;
$L__BB1_27:
	setp.eq.s32 	%p70, %r17, 0;
	@%p70 bra 	$L__BB1_31;
	setp.eq.s32 	%p71, %r17, 1;
	mul.wide.u32 	%rd131, %r442, 4;
	add.s64 	%rd9, %rd3, %rd131;
	ld.local.f32 	%f100, [%rd9];
	mul.wide.u32 	%rd132, %r447, 4;
	add.s64 	%rd133, %rd3, %rd132;
	ld.local.f32 	%f101, [%rd133];
	setp.gt.f32 	%p72, %f100, %f101;
	selp.b32 	%r447, %r442, %r447, %p72;
	@%p71 bra 	$L__BB1_31;
	setp.eq.s32 	%p73, %r17, 2;
	add.s32 	%r255, %r442, 1;
	ld.local.f32 	%f102, [%rd9+4];
	mul.wide.u32 	%rd134, %r447, 4;
	add.s64 	%rd135, %rd3, %rd134;
	ld.local.f32 	%f103, [%rd135];
	setp.gt.f32 	%p74, %f102, %f103;
	selp.b32 	%r447, %r255, %r447, %p74;
	@%p73 bra 	$L__BB1_31;
	add.s32 	%r256, %r442, 2;
	ld.local.f32 	%f104, [%rd9+8];
	mul.wide.u32 	%rd136, %r447, 4;
	add.s64 	%rd137, %rd3, %rd136;
	ld.local.f32 	%f105, [%rd137];
	setp.gt.f32 	%p75, %f104, %f105;
	selp.b32 	%r447, %r256, %r447, %p75;
$L__BB1_31:
	mul.wide.u32 	%rd138, %r447, 4;
	add.s64 	%rd10, %rd3, %rd138;
	ld.local.f32 	%f106, [%rd10];
	setp.geu.f32 	%p76, %f1, %f106;
	@%p76 bra 	$L__BB1_33;
	st.local.f32 	[%rd10], %f1;
	mul.wide.u32 	%rd139, %r435, 4;
	add.s64 	%rd140, %rd1, %rd139;
	ld.global.u32 	%r257, [%rd140];
	add.s64 	%rd142, %rd4, %rd138;
	st.local.u32 	[%rd142], %r257;
$L__BB1_33:
	add.s32 	%r435, %r435, 1;
	setp.eq.s32 	%p77, %r435, %r154;
	@%p77 bra 	$L__BB1_75;
	bra.uni 	$L__BB1_17;
$L__BB1_34:
	and.b32  	%r42, %r154, 7;
	setp.lt.u32 	%p13, %r154, 8;
	mov.b32 	%r460, 0;
	@%p13 bra 	$L__BB1_54;
	and.b32  	%r460, %r154, 2147483640;
	ld.local.f32 	%f110, [%rd3];
	ld.local.u32 	%r451, [%rd4];
	mov.b32 	%r450, 0;
$L__BB1_36:
	.pragma "nounroll";
	add.s32 	%r173, %r450, %r15;
	mul.wide.u32 	%rd50, %r173, 4;
	add.s64 	%rd11, %rd2, %rd50;
	ld.global.f32 	%f5, [%rd11];
	setp.geu.f32 	%p14, %f5, %f110;
	mul.wide.u32 	%rd51, %r450, 4;
	add.s64 	%rd12, %rd1, %rd51;
	@%p14 bra 	$L__BB1_38;
	ld.global.u32 	%r451, [%rd12];
	mov.f32 	%f110, %f5;
$L__BB1_38:
	ld.global.f32 	%f8, [%rd11+4];
	setp.geu.f32 	%p15, %f8, %f110;
	@%p15 bra 	$L__BB1_40;
	ld.global.u32 	%r451, [%rd12+4];
	mov.f32 	%f110, %f8;
$L__BB1_40:
	ld.global.f32 	%f11, [%rd11+8];
	setp.geu.f32 	%p16, %f11, %f110;
	@%p16 bra 	$L__BB1_42;
	ld.global.u32 	%r451, [%rd12+8];
	mov.f32 	%f110, %f11;
$L__BB1_42:
	ld.global.f32 	%f14, [%rd11+12];
	setp.geu.f32 	%p17, %f14, %f110;
	@%p17 bra 	$L__BB1_44;
	ld.global.u32 	%r451, [%rd12+12];
	mov.f32 	%f110, %f14;
$L__BB1_44:
	ld.global.f32 	%f17, [%rd11+16];
	setp.geu.f32 	%p18, %f17, %f110;
	@%p18 bra 	$L__BB1_46;
	ld.global.u32 	%r451, [%rd12+16];
	mov.f32 	%f110, %f17;
$L__BB1_46:
	ld.global.f32 	%f20, [%rd11+20];
	setp.geu.f32 	%p19, %f20, %f110;
	@%p19 bra 	$L__BB1_48;
	ld.global.u32 	%r451, [%rd12+20];
	mov.f32 	%f110, %f20;
$L__BB1_48:
	ld.global.f32 	%f23, [%rd11+24];
	setp.geu.f32 	%p20, %f23, %f110;
	@%p20 bra 	$L__BB1_50;
	ld.global.u32 	%r451, [%rd12+24];
	mov.f32 	%f110, %f23;
$L__BB1_50:
	ld.global.f32 	%f26, [%rd11+28];
	setp.geu.f32 	%p21, %f26, %f110;
	@%p21 bra 	$L__BB1_52;
	ld.global.u32 	%r451, [%rd12+28];
	mov.f32 	%f110, %f26;
$L__BB1_52:
	add.s32 	%r450, %r450, 8;
	setp.ne.s32 	%p22, %r450, %r460;
	@%p22 bra 	$L__BB1_36;
	st.local.f32 	[%rd3], %f110;
	st.local.u32 	[%rd4], %r451;
$L__BB1_54:
	setp.eq.s32 	%p23, %r42, 0;
	@%p23 bra 	$L__BB1_75;
	and.b32  	%r67, %r154, 3;
	setp.lt.u32 	%p24, %r42, 4;
	@%p24 bra 	$L__BB1_65;
	add.s32 	%r174, %r460, %r15;
	mul.wide.u32 	%rd52, %r174, 4;
	add.s64 	%rd53, %rd2, %rd52;
	ld.global.f32 	%f29, [%rd53];
	ld.local.f32 	%f126, [%rd3];
	setp.geu.f32 	%p25, %f29, %f126;
	cvt.u64.u32 	%rd13, %r460;
	mul.wide.u32 	%rd54, %r460, 4;
	add.s64 	%rd14, %rd1, %rd54;
	@%p25 bra 	$L__BB1_58;
	st.local.f32 	[%rd3], %f29;
	ld.global.u32 	%r175, [%rd14];
	st.local.u32 	[%rd4], %r175;
	mov.f32 	%f126, %f29;
$L__BB1_58:
	cvt.u64.u32 	%rd55, %r15;
	add.s64 	%rd56, %rd13, %rd55;
	shl.b64 	%rd57, %rd56, 2;
	add.s64 	%rd15, %rd2, %rd57;
	ld.global.f32 	%f32, [%rd15+4];
	setp.geu.f32 	%p26, %f32, %f126;
	@%p26 bra 	$L__BB1_60;
	st.local.f32 	[%rd3], %f32;
	ld.global.u32 	%r176, [%rd14+4];
	st.local.u32 	[%rd4], %r176;
	mov.f32 	%f126, %f32;
$L__BB1_60:
	ld.global.f32 	%f34, [%rd15+8];
	setp.geu.f32 	%p27, %f34, %f126;
	@%p27 bra 	$L__BB1_62;
	st.local.f32 	[%rd3], %f34;
	ld.global.u32 	%r177, [%rd14+8];
	st.local.u32 	[%rd4], %r177;
	mov.f32 	%f126, %f34;
$L__BB1_62:
	ld.global.f32 	%f36, [%rd15+12];
	setp.geu.f32 	%p28, %f36, %f126;
	@%p28 bra 	$L__BB1_64;
	st.local.f32 	[%rd3], %f36;
	ld.global.u32 	%r178, [%rd14+12];
	st.local.u32 	[%rd4], %r178;
$L__BB1_64:
	add.s32 	%r460, %r460, 4;
$L__BB1_65:
	setp.eq.s32 	%p29, %r67, 0;
	@%p29 bra 	$L__BB1_75;
	setp.eq.s32 	%p30, %r67, 1;
	@%p30 bra 	$L__BB1_72;
	add.s32 	%r179, %r460, %r15;
	mul.wide.u32 	%rd58, %r179, 4;
	add.s64 	%rd59, %rd2, %rd58;
	ld.global.f32 	%f37, [%rd59];
	ld.local.f32 	%f128, [%rd3];
	setp.geu.f32 	%p31, %f37, %f128;
	cvt.u64.u32 	%rd16, %r460;
	mul.wide.u32 	%rd60, %r460, 4;
	add.s64 	%rd17, %rd1, %rd60;
	@%p31 bra 	$L__BB1_69;
	st.local.f32 	[%rd3], %f37;
	ld.global.u32 	%r180, [%rd17];
	st.local.u32 	[%rd4], %r180;
	mov.f32 	%f128, %f37;
$L__BB1_69:
	cvt.u64.u32 	%rd61, %r15;
	add.s64 	%rd62, %rd16, %rd61;
	shl.b64 	%rd63, %rd62, 2;
	add.s64 	%rd64, %rd2, %rd63;
	ld.global.f32 	%f40, [%rd64+4];
	setp.geu.f32 	%p32, %f40, %f128;
	@%p32 bra 	$L__BB1_71;
	st.local.f32 	[%rd3], %f40;
	ld.global.u32 	%r181, [%rd17+4];
	st.local.u32 	[%rd4], %r181;
$L__BB1_71:
	add.s32 	%r460, %r460, 2;
$L__BB1_72:
	and.b32  	%r182, %r154, 1;
	setp.eq.b32 	%p33, %r182, 1;
	not.pred 	%p34, %p33;
	@%p34 bra 	$L__BB1_75;
	add.s32 	%r183, %r460, %r15;
	mul.wide.u32 	%rd65, %r183, 4;
	add.s64 	%rd66, %rd2, %rd65;
	ld.global.f32 	%f41, [%rd66];
	ld.local.f32 	%f43, [%rd3];
	setp.geu.f32 	%p35, %f41, %f43;
	@%p35 bra 	$L__BB1_75;
	st.local.f32 	[%rd3], %f41;
	mul.wide.u32 	%rd67, %r460, 4;
	add.s64 	%rd68, %rd1, %rd67;
	ld.global.u32 	%r184, [%rd68];
	st.local.u32 	[%rd4], %r184;
$L__BB1_75:
	setp.lt.s32 	%p78, %r155, 1;
	mov.b32 	%r258, 0;
	st.local.v4.u32 	[%rd5], {%r258, %r258, %r258, %r258};
	st.local.v4.u32 	[%rd5+16], {%r258, %r258, %r258, %r258};
	add.s64 	%rd216, %rd5, 32;
	st.local.v4.u32 	[%rd5+32], {%r258, %r258, %r258, %r258};
	st.local.v4.u32 	[%rd5+48], {%r258, %r258, %r258, %r258};
	@%p78 bra 	$L__BB1_146;
	and.b32  	%r72, %r155, 15;
	setp.lt.u32 	%p79, %r155, 16;
	mov.b32 	%r462, 0;
	@%p79 bra 	$L__BB1_111;
	and.b32  	%r462, %r155, 2147483632;
	neg.s32 	%r466, %r462;
	add.s64 	%rd215, %rd4, 32;
$L__BB1_78:
	.pragma "nounroll";
	ld.local.u32 	%r101, [%rd215+-32];
	setp.lt.s32 	%p80, %r101, 0;
	@%p80 bra 	$L__BB1_80;
	mul.wide.u32 	%rd143, %r101, 4;
	add.s64 	%rd144, %rd5, %rd143;
	ld.local.u32 	%r260, [%rd144];
	add.s32 	%r261, %r260, 1;
	st.local.u32 	[%rd144], %r261;
$L__BB1_80:
	ld.local.u32 	%r102, [%rd215+-28];
	setp.lt.s32 	%p81, %r102, 0;
	@%p81 bra 	$L__BB1_82;
	mul.wide.u32 	%rd145, %r102, 4;
	add.s64 	%rd146, %rd5, %rd145;
	ld.local.u32 	%r262, [%rd146];
	add.s32 	%r263, %r262, 1;
	st.local.u32 	[%rd146], %r263;
$L__BB1_82:
	ld.local.u32 	%r103, [%rd215+-24];
	setp.lt.s32 	%p82, %r103, 0;
	@%p82 bra 	$L__BB1_84;
	mul.wide.u32 	%rd147, %r103, 4;
	add.s64 	%rd148, %rd5, %rd147;
	ld.local.u32 	%r264, [%rd148];
	add.s32 	%r265, %r264, 1;
	st.local.u32 	[%rd148], %r265;
$L__BB1_84:
	ld.local.u32 	%r104, [%rd215+-20];
	setp.lt.s32 	%p83, %r104, 0;
	@%p83 bra 	$L__BB1_86;
	mul.wide.u32 	%rd149, %r104, 4;
	add.s64 	%rd150, %rd5, %rd149;
	ld.local.u32 	%r266, [%rd150];
	add.s32 	%r267, %r266, 1;
	st.local.u32 	[%rd150], %r267;
$L__BB1_86:
	ld.local.u32 	%r105, [%rd215+-16];
	setp.lt.s32 	%p84, %r105, 0;
	@%p84 bra 	$L__BB1_88;
	mul.wide.u32 	%rd151, %r105, 4;
	add.s64 	%rd152, %rd5, %rd151;
	ld.local.u32 	%r268, [%rd152];
	add.s32 	%r269, %r268, 1;
	st.local.u32 	[%rd152], %r269;
$L__BB1_88:
	ld.local.u32 	%r106, [%rd215+-12];
	setp.lt.s32 	%p85, %r106, 0;
	@%p85 bra 	$L__BB1_90;
	mul.wide.u32 	%rd153, %r106, 4;
	add.s64 	%rd154, %rd5, %rd153;
	ld.local.u32 	%r270, [%rd154];
	add.s32 	%r271, %r270, 1;
	st.local.u32 	[%rd154], %r271;
$L__BB1_90:
	ld.local.u32 	%r107, [%rd215+-8];
	setp.lt.s32 	%p86, %r107, 0;
	@%p86 bra 	$L__BB1_92;
	mul.wide.u32 	%rd155, %r107, 4;
	add.s64 	%rd156, %rd5, %rd155;
	ld.local.u32 	%r272, [%rd156];
	add.s32 	%r273, %r272, 1;
	st.local.u32 	[%rd156], %r273;
$L__BB1_92:
	ld.local.u32 	%r108, [%rd215+-4];
	setp.lt.s32 	%p87, %r108, 0;
	@%p87 bra 	$L__BB1_94;
	mul.wide.u32 	%rd157, %r108, 4;
	add.s64 	%rd158, %rd5, %rd157;
	ld.local.u32 	%r274, [%rd158];
	add.s32 	%r275, %r274, 1;
	st.local.u32 	[%rd158], %r275;
$L__BB1_94:
	ld.local.u32 	%r109, [%rd215];
	setp.lt.s32 	%p88, %r109, 0;
	@%p88 bra 	$L__BB1_96;
	mul.wide.u32 	%rd159, %r109, 4;
	add.s64 	%rd160, %rd5, %rd159;
	ld.local.u32 	%r276, [%rd160];
	add.s32 	%r277, %r276, 1;
	st.local.u32 	[%rd160], %r277;
$L__BB1_96:
	ld.local.u32 	%r110, [%rd215+4];
	setp.lt.s32 	%p89, %r110, 0;
	@%p89 bra 	$L__BB1_98;
	mul.wide.u32 	%rd161, %r110, 4;
	add.s64 	%rd162, %rd5, %rd161;
	ld.local.u32 	%r278, [%rd162];
	add.s32 	%r279, %r278, 1;
	st.local.u32 	[%rd162], %r279;
$L__BB1_98:
	ld.local.u32 	%r111, [%rd215+8];
	setp.lt.s32 	%p90, %r111, 0;
	@%p90 bra 	$L__BB1_100;
	mul.wide.u32 	%rd163, %r111, 4;
	add.s64 	%rd164, %rd5, %rd163;
	ld.local.u32 	%r280, [%rd164];
	add.s32 	%r281, %r280, 1;
	st.local.u32 	[%rd164], %r281;
$L__BB1_100:
	ld.local.u32 	%r112, [%rd215+12];
	setp.lt.s32 	%p91, %r112, 0;
	@%p91 bra 	$L__BB1_102;
	mul.wide.u32 	%rd165, %r112, 4;
	add.s64 	%rd166, %rd5, %rd165;
	ld.local.u32 	%r282, [%rd166];
	add.s32 	%r283, %r282, 1;
	st.local.u32 	[%rd166], %r283;
$L__BB1_102:
	ld.local.u32 	%r113, [%rd215+16];
	setp.lt.s32 	%p92, %r113, 0;
	@%p92 bra 	$L__BB1_104;
	mul.wide.u32 	%rd167, %r113, 4;
	add.s64 	%rd168, %rd5, %rd167;
	ld.local.u32 	%r284, [%rd168];
	add.s32 	%r285, %r284, 1;
	st.local.u32 	[%rd168], %r285;
$L__BB1_104:
	ld.local.u32 	%r114, [%rd215+20];
	setp.lt.s32 	%p93, %r114, 0;
	@%p93 bra 	$L__BB1_106;
	mul.wide.u32 	%rd169, %r114, 4;
	add.s64 	%rd170, %rd5, %rd169;
	ld.local.u32 	%r286, [%rd170];
	add.s32 	%r287, %r286, 1;
	st.local.u32 	[%rd170], %r287;
$L__BB1_106:
	ld.local.u32 	%r115, [%rd215+24];
	setp.lt.s32 	%p94, %r115, 0;
	@%p94 bra 	$L__BB1_108;
	mul.wide.u32 	%rd171, %r115, 4;
	add.s64 	%rd172, %rd5, %rd171;
	ld.local.u32 	%r288, [%rd172];
	add.s32 	%r289, %r288, 1;
	st.local.u32 	[%rd172], %r289;
$L__BB1_108:
	ld.local.u32 	%r116, [%rd215+28];
	setp.lt.s32 	%p95, %r116, 0;
	@%p95 bra 	$L__BB1_110;
	mul.wide.u32 	%rd173, %r116, 4;
	add.s64 	%rd174, %rd5, %rd173;
	ld.local.u32 	%r290, [%rd174];
	add.s32 	%r291, %r290, 1;
	st.local.u32 	[%rd174], %r291;
$L__BB1_110:
	add.s32 	%r466, %r466, 16;
	add.s64 	%rd215, %rd215, 64;
	setp.eq.s32 	%p96, %r466, 0;
	@%p96 bra 	$L__BB1_111;
	bra.uni 	$L__BB1_78;
$L__BB1_111:
	setp.eq.s32 	%p97, %r72, 0;
	@%p97 bra 	$L__BB1_146;
	and.b32  	%r76, %r155, 7;
	setp.lt.u32 	%p98, %r72, 8;
	@%p98 bra 	$L__BB1_130;
	mul.wide.u32 	%rd175, %r462, 4;
	add.s64 	%rd20, %rd4, %rd175;
	ld.local.u32 	%r77, [%rd20];
	setp.lt.s32 	%p99, %r77, 0;
	@%p99 bra 	$L__BB1_115;
	mul.wide.u32 	%rd176, %r77, 4;
	add.s64 	%rd177, %rd5, %rd176;
	ld.local.u32 	%r292, [%rd177];
	add.s32 	%r293, %r292, 1;
	st.local.u32 	[%rd177], %r293;
$L__BB1_115:
	ld.local.u32 	%r78, [%rd20+4];
	setp.lt.s32 	%p100, %r78, 0;
	@%p100 bra 	$L__BB1_117;
	mul.wide.u32 	%rd178, %r78, 4;
	add.s64 	%rd179, %rd5, %rd178;
	ld.local.u32 	%r294, [%rd179];
	add.s32 	%r295, %r294, 1;
	st.local.u32 	[%rd179], %r295;
$L__BB1_117:
	ld.local.u32 	%r79, [%rd20+8];
	setp.lt.s32 	%p101, %r79, 0;
	@%p101 bra 	$L__BB1_119;
	mul.wide.u32 	%rd180, %r79, 4;
	add.s64 	%rd181, %rd5, %rd180;
	ld.local.u32 	%r296, [%rd181];
	add.s32 	%r297, %r296, 1;
	st.local.u32 	[%rd181], %r297;
$L__BB1_119:
	ld.local.u32 	%r80, [%rd20+12];
	setp.lt.s32 	%p102, %r80, 0;
	@%p102 bra 	$L__BB1_121;
	mul.wide.u32 	%rd182, %r80, 4;
	add.s64 	%rd183, %rd5, %rd182;
	ld.local.u32 	%r298, [%rd183];
	add.s32 	%r299, %r298, 1;
	st.local.u32 	[%rd183], %r299;
$L__BB1_121:
	ld.local.u32 	%r81, [%rd20+16];
	setp.lt.s32 	%p103, %r81, 0;
	@%p103 bra 	$L__BB1_123;
	mul.wide.u32 	%rd184, %r81, 4;
	add.s64 	%rd185, %rd5, %rd184;
	ld.local.u32 	%r300, [%rd185];
	add.s32 	%r301, %r300, 1;
	st.local.u32 	[%rd185], %r301;
$L__BB1_123:
	ld.local.u32 	%r82, [%rd20+20];
	setp.lt.s32 	%p104, %r82, 0;
	@%p104 bra 	$L__BB1_125;
	mul.wide.u32 	%rd186, %r82, 4;
	add.s64 	%rd187, %rd5, %rd186;
	ld.local.u32 	%r302, [%rd187];
	add.s32 	%r303, %r302, 1;
	st.local.u32 	[%rd187], %r303;
$L__BB1_125:
	ld.local.u32 	%r83, [%rd20+24];
	setp.lt.s32 	%p105, %r83, 0;
	@%p105 bra 	$L__BB1_127;
	mul.wide.u32 	%rd188, %r83, 4;
	add.s64 	%rd189, %rd5, %rd188;
	ld.local.u32 	%r304, [%rd189];
	add.s32 	%r305, %r304, 1;
	st.local.u32 	[%rd189], %r305;
$L__BB1_127:
	ld.local.u32 	%r84, [%rd20+28];
	setp.lt.s32 	%p106, %r84, 0;
	@%p106 bra 	$L__BB1_129;
	mul.wide.u32 	%rd190, %r84, 4;
	add.s64 	%rd191, %rd5, %rd190;
	ld.local.u32 	%r306, [%rd191];
	add.s32 	%r307, %r306, 1;
	st.local.u32 	[%rd191], %r307;
$L__BB1_129:
	add.s32 	%r462, %r462, 8;
$L__BB1_130:
	setp.eq.s32 	%p107, %r76, 0;
	@%p107 bra 	$L__BB1_146;
	and.b32  	%r87, %r155, 3;
	setp.lt.u32 	%p108, %r76, 4;
	@%p108 bra 	$L__BB1_141;
	mul.wide.u32 	%rd192, %r462, 4;
	add.s64 	%rd21, %rd4, %rd192;
	ld.local.u32 	%r88, [%rd21];
	setp.lt.s32 	%p109, %r88, 0;
	@%p109 bra 	$L__BB1_134;
	mul.wide.u32 	%rd193, %r88, 4;
	add.s64 	%rd194, %rd5, %rd193;
	ld.local.u32 	%r308, [%rd194];
	add.s32 	%r309, %r308, 1;
	st.local.u32 	[%rd194], %r309;
$L__BB1_134:
	ld.local.u32 	%r89, [%rd21+4];
	setp.lt.s32 	%p110, %r89, 0;
	@%p110 bra 	$L__BB1_136;
	mul.wide.u32 	%rd195, %r89, 4;
	add.s64 	%rd196, %rd5, %rd195;
	ld.local.u32 	%r310, [%rd196];
	add.s32 	%r311, %r310, 1;
	st.local.u32 	[%rd196], %r311;
$L__BB1_136:
	ld.local.u32 	%r90, [%rd21+8];
	setp.lt.s32 	%p111, %r90, 0;
	@%p111 bra 	$L__BB1_138;
	mul.wide.u32 	%rd197, %r90, 4;
	add.s64 	%rd198, %rd5, %rd197;
	ld.local.u32 	%r312, [%rd198];
	add.s32 	%r313, %r312, 1;
	st.local.u32 	[%rd198], %r313;
$L__BB1_138:
	ld.local.u32 	%r91, [%rd21+12];
	setp.lt.s32 	%p112, %r91, 0;
	@%p112 bra 	$L__BB1_140;
	mul.wide.u32 	%rd199, %r91, 4;
	add.s64 	%rd200, %rd5, %rd199;
	ld.local.u32 	%r314, [%rd200];
	add.s32 	%r315, %r314, 1;
	st.local.u32 	[%rd200], %r315;
$L__BB1_140:
	add.s32 	%r462, %r462, 4;
$L__BB1_141:
	setp.eq.s32 	%p113, %r87, 0;
	@%p113 bra 	$L__BB1_146;
	mul.wide.u32 	%rd201, %r462, 4;
	add.s64 	%rd214, %rd4, %rd201;
	neg.s32 	%r465, %r87;
$L__BB1_143:
	.pragma "nounroll";
	ld.local.u32 	%r96, [%rd214];
	setp.lt.s32 	%p114, %r96, 0;
	@%p114 bra 	$L__BB1_145;
	mul.wide.u32 	%rd202, %r96, 4;
	add.s64 	%rd203, %rd5, %rd202;
	ld.local.u32 	%r316, [%rd203];
	add.s32 	%r317, %r316, 1;
	st.local.u32 	[%rd203], %r317;
$L__BB1_145:
	add.s64 	%rd214, %rd214, 4;
	add.s32 	%r465, %r465, 1;
	setp.ne.s32 	%p115, %r465, 0;
	@%p115 bra 	$L__BB1_143;
$L__BB1_146:
	setp.lt.s32 	%p116, %r156, 1;
	mov.b32 	%r486, -1;
	@%p116 bra 	$L__BB1_159;
	and.b32  	%r98, %r156, 15;
	setp.lt.u32 	%p117, %r156, 16;
	mov.b32 	%r486, -1;
	mov.b32 	%r471, 0;
	mov.u32 	%r473, %r471;
	@%p117 bra 	$L__BB1_150;
	and.b32  	%r471, %r156, 2147483632;
	mov.b32 	%r486, -1;
	mov.b32 	%r467, 0;
	mov.u32 	%r473, %r467;
$L__BB1_149:
	.pragma "nounroll";
	ld.local.v4.u32 	{%r324, %r325, %r326, %r327}, [%rd216+-32];
	setp.gt.s32 	%p118, %r324, %r473;
	max.s32 	%r328, %r324, %r473;
	selp.b32 	%r329, %r467, %r486, %p118;
	setp.gt.s32 	%p119, %r325, %r328;
	max.s32 	%r330, %r325, %r328;
	add.s32 	%r331, %r467, 1;
	selp.b32 	%r332, %r331, %r329, %p119;
	setp.gt.s32 	%p120, %r326, %r330;
	max.s32 	%r333, %r326, %r330;
	add.s32 	%r334, %r467, 2;
	selp.b32 	%r335, %r334, %r332, %p120;
	setp.gt.s32 	%p121, %r327, %r333;
	max.s32 	%r336, %r327, %r333;
	add.s32 	%r337, %r467, 3;
	selp.b32 	%r338, %r337, %r335, %p121;
	ld.local.v4.u32 	{%r339, %r340, %r341, %r342}, [%rd216+-16];
	setp.gt.s32 	%p122, %r339, %r336;
	max.s32 	%r343, %r339, %r336;
	add.s32 	%r344, %r467, 4;
	selp.b32 	%r345, %r344, %r338, %p122;
	setp.gt.s32 	%p123, %r340, %r343;
	max.s32 	%r346, %r340, %r343;
	add.s32 	%r347, %r467, 5;
	selp.b32 	%r348, %r347, %r345, %p123;
	setp.gt.s32 	%p124, %r341, %r346;
	max.s32 	%r349, %r341, %r346;
	add.s32 	%r350, %r467, 6;
	selp.b32 	%r351, %r350, %r348, %p124;
	setp.gt.s32 	%p125, %r342, %r349;
	max.s32 	%r352, %r342, %r349;
	add.s32 	%r353, %r467, 7;
	selp.b32 	%r354, %r353, %r351, %p125;
	ld.local.v4.u32 	{%r355, %r356, %r357, %r358}, [%rd216];
	setp.gt.s32 	%p126, %r355, %r352;
	max.s32 	%r359, %r355, %r352;
	add.s32 	%r360, %r467, 8;
	selp.b32 	%r361, %r360, %r354, %p126;
	setp.gt.s32 	%p127, %r356, %r359;
	max.s32 	%r362, %r356, %r359;
	add.s32 	%r363, %r467, 9;
	selp.b32 	%r364, %r363, %r361, %p127;
	setp.gt.s32 	%p128, %r357, %r362;
	max.s32 	%r365, %r357, %r362;
	add.s32 	%r366, %r467, 10;
	selp.b32 	%r367, %r366, %r364, %p128;
	setp.gt.s32 	%p129, %r358, %r365;
	max.s32 	%r368, %r358, %r365;
	add.s32 	%r369, %r467, 11;
	selp.b32 	%r370, %r369, %r367, %p129;
	ld.local.v4.u32 	{%r371, %r372, %r373, %r374}, [%rd216+16];
	setp.gt.s32 	%p130, %r371, %r368;
	max.s32 	%r375, %r371, %r368;
	add.s32 	%r376, %r467, 12;
	selp.b32 	%r377, %r376, %r370, %p130;
	setp.gt.s32 	%p131, %r372, %r375;
	max.s32 	%r378, %r372, %r375;
	add.s32 	%r379, %r467, 13;
	selp.b32 	%r380, %r379, %r377, %p131;
	setp.gt.s32 	%p132, %r373, %r378;
	max.s32 	%r381, %r373, %r378;
	add.s32 	%r382, %r467, 14;
	selp.b32 	%r383, %r382, %r380, %p132;
	setp.gt.s32 	%p133, %r374, %r381;
	max.s32 	%r473, %r374, %r381;
	add.s32 	%r384, %r467, 15;
	selp.b32 	%r486, %r384, %r383, %p133;
	add.s64 	%rd216, %rd216, 64;
	add.s32 	%r467, %r467, 16;
	setp.ne.s32 	%p134, %r467, %r471;
	@%p134 bra 	$L__BB1_149;
$L__BB1_150:
	setp.eq.s32 	%p135, %r98, 0;
	@%p135 bra 	$L__BB1_159;
	and.b32  	%r128, %r156, 7;
	setp.lt.u32 	%p136, %r98, 8;
	@%p136 bra 	$L__BB1_153;
	mul.wide.u32 	%rd204, %r471, 4;
	add.s64 	%rd205, %rd5, %rd204;
	ld.local.u32 	%r386, [%rd205];
	setp.gt.s32 	%p137, %r386, %r473;
	max.s32 	%r387, %r386, %r473;
	selp.b32 	%r388, %r471, %r486, %p137;
	add.s32 	%r389, %r471, 1;
	ld.local.u32 	%r390, [%rd205+4];
	setp.gt.s32 	%p138, %r390, %r387;
	max.s32 	%r391, %r390, %r387;
	selp.b32 	%r392, %r389, %r388, %p138;
	add.s32 	%r393, %r471, 2;
	ld.local.u32 	%r394, [%rd205+8];
	setp.gt.s32 	%p139, %r394, %r391;
	max.s32 	%r395, %r394, %r391;
	selp.b32 	%r396, %r393, %r392, %p139;
	add.s32 	%r397, %r471, 3;
	ld.local.u32 	%r398, [%rd205+12];
	setp.gt.s32 	%p140, %r398, %r395;
	max.s32 	%r399, %r398, %r395;
	selp.b32 	%r400, %r397, %r396, %p140;
	add.s32 	%r401, %r471, 4;
	ld.local.u32 	%r402, [%rd205+16];
	setp.gt.s32 	%p141, %r402, %r399;
	max.s32 	%r403, %r402, %r399;
	selp.b32 	%r404, %r401, %r400, %p141;
	add.s32 	%r405, %r471, 5;
	ld.local.u32 	%r406, [%rd205+20];
	setp.gt.s32 	%p142, %r406, %r403;
	max.s32 	%r407, %r406, %r403;
	selp.b32 	%r408, %r405, %r404, %p142;
	add.s32 	%r409, %r471, 6;
	ld.local.u32 	%r410, [%rd205+24];
	setp.gt.s32 	%p143, %r410, %r407;
	max.s32 	%r411, %r410, %r407;
	selp.b32 	%r412, %r409, %r408, %p143;
	add.s32 	%r413, %r471, 7;
	ld.local.u32 	%r414, [%rd205+28];
	setp.gt.s32 	%p144, %r414, %r411;
	max.s32 	%r473, %r414, %r411;
	selp.b32 	%r486, %r413, %r412, %p144;
	add.s32 	%r471, %r471, 8;
$L__BB1_153:
	setp.eq.s32 	%p145, %r128, 0;
	@%p145 bra 	$L__BB1_159;
	and.b32  	%r136, %r156, 3;
	setp.lt.u32 	%p146, %r128, 4;
	@%p146 bra 	$L__BB1_156;
	mul.wide.u32 	%rd206, %r471, 4;
	add.s64 	%rd207, %rd5, %rd206;
	ld.local.u32 	%r416, [%rd207];
	setp.gt.s32 	%p147, %r416, %r473;
	max.s32 	%r417, %r416, %r473;
	selp.b32 	%r418, %r471, %r486, %p147;
	add.s32 	%r419, %r471, 1;
	ld.local.u32 	%r420, [%rd207+4];
	setp.gt.s32 	%p148, %r420, %r417;
	max.s32 	%r421, %r420, %r417;
	selp.b32 	%r422, %r419, %r418, %p148;
	add.s32 	%r423, %r471, 2;
	ld.local.u32 	%r424, [%rd207+8];
	setp.gt.s32 	%p149, %r424, %r421;
	max.s32 	%r425, %r424, %r421;
	selp.b32 	%r426, %r423, %r422, %p149;
	add.s32 	%r427, %r471, 3;
	ld.local.u32 	%r428, [%rd207+12];
	setp.gt.s32 	%p150, %r428, %r425;
	max.s32 	%r473, %r428, %r425;
	selp.b32 	%r486, %r427, %r426, %p150;
	add.s32 	%r471, %r471, 4;
$L__BB1_156:
	setp.eq.s32 	%p151, %r136, 0;
	@%p151 bra 	$L__BB1_159;
	mul.wide.u32 	%rd208, %r471, 4;
	add.s64 	%rd217, %rd5, %rd208;
	neg.s32 	%r482, %r136;
$L__BB1_158:
	.pragma "nounroll";
	ld.local.u32 	%r429, [%rd217];
	setp.gt.s32 	%p152, %r429, %r473;
	max.s32 	%r473, %r429, %r473;
	selp.b32 	%r486, %r471, %r486, %p152;
	add.s32 	%r471, %r471, 1;
	add.s64 	%rd217, %rd217, 4;
	add.s32 	%r482, %r482, 1;
	setp.ne.s32 	%p153, %r482, 0;
	@%p153 bra 	$L__BB1_158;
$L__BB1_159:
	ld.param.u64 	%rd212, [_Z13compute_classPfiiPiS0_ii_param_4];
	cvta.to.global.u64 	%rd209, %rd212;
	mul.wide.u32 	%rd210, %r1, 4;
	add.s64 	%rd211, %rd209, %rd210;
	st.global.u32 	[%rd211], %r486;
$L__BB1_160:
	ret;

}


// ===== COMPILED SASS (sm_100) =====

	.target	sm_100

	.elftype	@"ET_EXEC"


//--------------------- .note.nv.tkinfo           --------------------------
	.section	.note.nv.tkinfo,"",@"SHT_NOTE"
	.sectionflags	@"SHF_NOTE_NV_TKINFO"
	.tkinfo
        /*0018*/ 	.word	0x00000002
        /*0030*/ 	.string	""
        /*0030*/ 	.string	"ptxas"
        /*0030*/ 	.string	"Cuda compilation tools, release 13.0, V13.0.88"
        /*0030*/ 	.string	"Build cuda_13.0.r13.0/compiler.36424714_0"
        /*0030*/ 	.string	"-arch sm_100 -m 64 "



//--------------------- .note.nv.cuinfo           --------------------------
	.section	.note.nv.cuinfo,"",@"SHT_NOTE"
	.sectionflags	@"SHF_NOTE_NV_CUINFO"
        /*0018*/ 	.short	0x0002
        /*001a*/ 	.short	0x0064
        /*001c*/ 	.short	0x0082
	.zero		2


//--------------------- .nv.info                  --------------------------
	.section	.nv.info,"",@"SHT_CUDA_INFO"
	.align	4


	//----- nvinfo : EIATTR_REGCOUNT
	.align		4
        /*0000*/ 	.byte	0x04, 0x2f
        /*0002*/ 	.short	(.L_1 - .L_0)
	.align		4
.L_0:
        /*0004*/ 	.word	index@(_Z19compute_l1_distancePfS_S_iii)
        /*0008*/ 	.word	0x0000001f


	//----- nvinfo : EIATTR_FRAME_SIZE
	.align		4
.L_1:
        /*000c*/ 	.byte	0x04, 0x11
        /*000e*/ 	.short	(.L_3 - .L_2)
	.align		4
.L_2:
        /*0010*/ 	.word	index@(_Z19compute_l1_distancePfS_S_iii)
        /*0014*/ 	.word	0x00000000


	//----- nvinfo : EIATTR_REGCOUNT
	.align		4
.L_3:
        /*0018*/ 	.byte	0x04, 0x2f
        /*001a*/ 	.short	(.L_5 - .L_4)
	.align		4
.L_4:
        /*001c*/ 	.word	index@(_Z13compute_classPfiiPiS0_ii)
        /*0020*/ 	.word	0x0000001d


	//----- nvinfo : EIATTR_FRAME_SIZE
	.align		4
.L_5:
        /*0024*/ 	.byte	0x04, 0x11
        /*0026*/ 	.short	(.L_7 - .L_6)
	.align		4
.L_6:
        /*0028*/ 	.word	index@(_Z13compute_classPfiiPiS0_ii)
        /*002c*/ 	.word	0x00000140


	//----- nvinfo : EIATTR_MIN_STACK_SIZE
	.align		4
.L_7:
        /*0030*/ 	.byte	0x04, 0x12
        /*0032*/ 	.short	(.L_9 - .L_8)
	.align		4
.L_8:
        /*0034*/ 	.word	index@(_Z13compute_classPfiiPiS0_ii)
        /*0038*/ 	.word	0x00000140


	//----- nvinfo : EIATTR_MIN_STACK_SIZE
	.align		4
.L_9:
        /*003c*/ 	.byte	0x04, 0x12
        /*003e*/ 	.short	(.L_11 - .L_10)
	.align		4
.L_10:
        /*0040*/ 	.word	index@(_Z19compute_l1_distancePfS_S_iii)
        /*0044*/ 	.word	0x00000000
.L_11:


//--------------------- .nv.compat                --------------------------
	.section	.nv.compat,"",@"SHT_CUDA_COMPAT_INFO"
	.align	4
        /*0000*/ 	.byte	0x02, 0x09, 0x00, 0x00, 0x02, 0x02, 0x01, 0x00, 0x02, 0x05, 0x05, 0x00, 0x03, 0x07, 0x01, 0x01
        /*0010*/ 	.byte	0x02, 0x03, 0x00, 0x00, 0x02, 0x06, 0x01, 0x00, 0x04, 0x0b, 0x08, 0x00, 0x09, 0x00, 0x00, 0x00
        /*0020*/ 	.byte	0x00, 0x00, 0x00, 0x00


//--------------------- .nv.info._Z13compute_classPfiiPiS0_ii --------------------------
	.section	.nv.info._Z13compute_classPfiiPiS0_ii,"",@"SHT_CUDA_INFO"
	.sectionflags	@""
	.align	4


	//----- nvinfo : EIATTR_CUDA_API_VERSION
	.align		4
        /*0000*/ 	.byte	0x04, 0x37
        /*0002*/ 	.short	(.L_13 - .L_12)
.L_12:
        /*0004*/ 	.word	0x00000082


	//----- nvinfo : EIATTR_KPARAM_INFO
	.align		4
.L_13:
        /*0008*/ 	.byte	0x04, 0x17
        /*000a*/ 	.short	(.L_15 - .L_14)
.L_14:
        /*000c*/ 	.word	0x00000000
        /*0010*/ 	.short	0x0006
        /*0012*/ 	.short	0x0024
        /*0014*/ 	.byte	0x00, 0xf0, 0x11, 0x00


	//----- nvinfo : EIATTR_KPARAM_INFO
	.align		4
.L_15:
        /*0018*/ 	.byte	0x04, 0x17
        /*001a*/ 	.short	(.L_17 - .L_16)
.L_16:
        /*001c*/ 	.word	0x00000000
        /*0020*/ 	.short	0x0005
        /*0022*/ 	.short	0x0020
        /*0024*/ 	.byte	0x00, 0xf0, 0x11, 0x00


	//----- nvinfo : EIATTR_KPARAM_INFO
	.align		4
.L_17:
        /*0028*/ 	.byte	0x04, 0x17
        /*002a*/ 	.short	(.L_19 - .L_18)
.L_18:
        /*002c*/ 	.word	0x00000000
        /*0030*/ 	.short	0x0004
        /*0032*/ 	.short	0x0018
        /*0034*/ 	.byte	0x00, 0xf5, 0x21, 0x00


	//----- nvinfo : EIATTR_KPARAM_INFO
	.align		4
.L_19:
        /*0038*/ 	.byte	0x04, 0x17
        /*003a*/ 	.short	(.L_21 - .L_20)
.L_20:
        /*003c*/ 	.word	0x00000000
        /*0040*/ 	.short	0x0003
        /*0042*/ 	.short	0x0010
        /*0044*/ 	.byte	0x00, 0xf5, 0x21, 0x00


	//----- nvinfo : EIATTR_KPARAM_INFO
	.align		4
.L_21:
        /*0048*/ 	.byte	0x04, 0x17
        /*004a*/ 	.short	(.L_23 - .L_22)
.L_22:
        /*004c*/ 	.word	0x00000000
        /*0050*/ 	.short	0x0002
        /*0052*/ 	.short	0x000c
        /*0054*/ 	.byte	0x00, 0xf0, 0x11, 0x00


	//----- nvinfo : EIATTR_KPARAM_INFO
	.align		4
.L_23:
        /*0058*/ 	.byte	0x04, 0x17
        /*005a*/ 	.short	(.L_25 - .L_24)
.L_24:
        /*005c*/ 	.word	0x00000000
        /*0060*/ 	.short	0x0001
        /*0062*/ 	.short	0x0008
        /*0064*/ 	.byte	0x00, 0xf0, 0x11, 0x00


	//----- nvinfo : EIATTR_KPARAM_INFO
	.align		4
.L_25:
        /*0068*/ 	.byte	0x04, 0x17
        /*006a*/ 	.short	(.L_27 - .L_26)
.L_26:
        /*006c*/ 	.word	0x00000000
        /*0070*/ 	.short	0x0000
        /*0072*/ 	.short	0x0000
        /*0074*/ 	.byte	0x00, 0xf5, 0x21, 0x00


	//----- nvinfo : EIATTR_SPARSE_MMA_MASK
	.align		4
.L_27:
        /*0078*/ 	.byte	0x03, 0x50
        /*007a*/ 	.short	0x0000


	//----- nvinfo : EIATTR_MAXREG_COUNT
	.align		4
        /*007c*/ 	.byte	0x03, 0x1b
        /*007e*/ 	.short	0x00ff


	//----- nvinfo : EIATTR_MERCURY_ISA_VERSION
	.align		4
        /*0080*/ 	.byte	0x03, 0x5f
        /*0082*/ 	.short	0x0101


	//----- nvinfo : EIATTR_VRC_CTA_INIT_COUNT
	.align		4
        /*0084*/ 	.byte	0x02, 0x4a
	.zero		1
	.zero		1


	//----- nvinfo : EIATTR_EXIT_INSTR_OFFSETS
	.align		4
        /*0088*/ 	.byte	0x04, 0x1c
        /*008a*/ 	.short	(.L_29 - .L_28)


	//   ....[0]....
.L_28:
        /*008c*/ 	.word	0x00000080


	//   ....[1]....
        /*0090*/ 	.word	0x00003970


	//----- nvinfo : EIATTR_CRS_STACK_SIZE
	.align		4
.L_29:
        /*0094*/ 	.byte	0x04, 0x1e
        /*0096*/ 	.short	(.L_31 - .L_30)
.L_30:
        /*0098*/ 	.word	0x00000000


	//----- nvinfo : EIATTR_CBANK_PARAM_SIZE
	.align		4
.L_31:
        /*009c*/ 	.byte	0x03, 0x19
        /*009e*/ 	.short	0x0028


	//----- nvinfo : EIATTR_PARAM_CBANK
	.align		4
        /*00a0*/ 	.byte	0x04, 0x0a
        /*00a2*/ 	.short	(.L_33 - .L_32)
	.align		4
.L_32:
        /*00a4*/ 	.word	index@(.nv.constant0._Z13compute_classPfiiPiS0_ii)
        /*00a8*/ 	.short	0x0380
        /*00aa*/ 	.short	0x0028


	//----- nvinfo : EIATTR_SW_WAR
	.align		4
.L_33:
        /*00ac*/ 	.byte	0x04, 0x36
        /*00ae*/ 	.short	(.L_35 - .L_34)
.L_34:
        /*00b0*/ 	.word	0x00000008
.L_35:


//--------------------- .nv.info._Z19compute_l1_distancePfS_S_iii --------------------------
	.section	.nv.info._Z19compute_l1_distancePfS_S_iii,"",@"SHT_CUDA_INFO"
	.sectionflags	@""
	.align	4


	//----- nvinfo : EIATTR_CUDA_API_VERSION
	.align		4
        /*0000*/ 	.byte	0x04, 0x37
        /*0002*/ 	.short	(.L_37 - .L_36)
.L_36:
        /*0004*/ 	.word	0x00000082


	//----- nvinfo : EIATTR_KPARAM_INFO
	.align		4
.L_37:
        /*0008*/ 	.byte	0x04, 0x17
        /*000a*/ 	.short	(.L_39 - .L_38)
.L_38:
        /*000c*/ 	.word	0x00000000
        /*0010*/ 	.short	0x0005
        /*0012*/ 	.short	0x0020
        /*0014*/ 	.byte	0x00, 0xf0, 0x11, 0x00


	//----- nvinfo : EIATTR_KPARAM_INFO
	.align		4
.L_39:
        /*0018*/ 	.byte	0x04, 0x17
        /*001a*/ 	.short	(.L_41 - .L_40)
.L_40:
        /*001c*/ 	.word	0x00000000
        /*0020*/ 	.short	0x0004
        /*0022*/ 	.short	0x001c
        /*0024*/ 	.byte	0x00, 0xf0, 0x11, 0x00


	//----- nvinfo : EIATTR_KPARAM_INFO
	.align		4
.L_41:
        /*0028*/ 	.byte	0x04, 0x17
        /*002a*/ 	.short	(.L_43 - .L_42)
.L_42:
        /*002c*/ 	.word	0x00000000
        /*0030*/ 	.short	0x0003
        /*0032*/ 	.short	0x0018
        /*0034*/ 	.byte	0x00, 0xf0, 0x11, 0x00


	//----- nvinfo : EIATTR_KPARAM_INFO
	.align		4
.L_43:
        /*0038*/ 	.byte	0x04, 0x17
        /*003a*/ 	.short	(.L_45 - .L_44)
.L_44:
        /*003c*/ 	.word	0x00000000
        /*0040*/ 	.short	0x0002
        /*0042*/ 	.short	0x0010
        /*0044*/ 	.byte	0x00, 0xf5, 0x21, 0x00


	//----- nvinfo : EIATTR_KPARAM_INFO
	.align		4
.L_45:
        /*0048*/ 	.byte	0x04, 0x17
        /*004a*/ 	.short	(.L_47 - .L_46)
.L_46:
        /*004c*/ 	.word	0x00000000
        /*0050*/ 	.short	0x0001
        /*0052*/ 	.short	0x0008
        /*0054*/ 	.byte	0x00, 0xf5, 0x21, 0x00


	//----- nvinfo : EIATTR_KPARAM_INFO
	.align		4
.L_47:
        /*0058*/ 	.byte	0x04, 0x17
        /*005a*/ 	.short	(.L_49 - .L_48)
.L_48:
        /*005c*/ 	.word	0x00000000
        /*0060*/ 	.short	0x0000
        /*0062*/ 	.short	0x0000
        /*0064*/ 	.byte	0x00, 0xf5, 0x21, 0x00


	//----- nvinfo : EIATTR_SPARSE_MMA_MASK
	.align		4
.L_49:
        /*0068*/ 	.byte	0x03, 0x50
        /*006a*/ 	.short	0x0000


	//----- nvinfo : EIATTR_MAXREG_COUNT
	.align		4
        /*006c*/ 	.byte	0x03, 0x1b
        /*006e*/ 	.short	0x00ff


	//----- nvinfo : EIATTR_MERCURY_ISA_VERSION
	.align		4
        /*0070*/ 	.byte	0x03, 0x5f
        /*0072*/ 	.short	0x0101


	//----- nvinfo : EIATTR_VRC_CTA_INIT_COUNT
	.align		4
        /*0074*/ 	.byte	0x02, 0x4a
	.zero		1
	.zero		1


	//----- nvinfo : EIATTR_EXIT_INSTR_OFFSETS
	.align		4
        /*0078*/ 	.byte	0x04, 0x1c
        /*007a*/ 	.short	(.L_51 - .L_50)


	//   ....[0]....
.L_50:
        /*007c*/ 	.word	0x000000c0


	//   ....[1]....
        /*0080*/ 	.word	0x00000950


	//----- nvinfo : EIATTR_CBANK_PARAM_SIZE
	.align		4
.L_51:
        /*0084*/ 	.byte	0x03, 0x19
        /*0086*/ 	.short	0x0024


	//----- nvinfo : EIATTR_PARAM_CBANK
	.align		4
        /*0088*/ 	.byte	0x04, 0x0a
        /*008a*/ 	.short	(.L_53 - .L_52)
	.align		4
.L_52:
        /*008c*/ 	.word	index@(.nv.constant0._Z19compute_l1_distancePfS_S_iii)
        /*0090*/ 	.short	0x0380
        /*0092*/ 	.short	0x0024


	//----- nvinfo : EIATTR_SW_WAR
	.align		4
.L_53:
        /*0094*/ 	.byte	0x04, 0x36
        /*0096*/ 	.short	(.L_55 - .L_54)
.L_54:
        /*0098*/ 	.word	0x00000008
.L_55:


//--------------------- .nv.callgraph             --------------------------
	.section	.nv.callgraph,"",@"SHT_CUDA_CALLGRAPH"
	.align	4
	.sectionentsize	8
	.align		4
        /*0000*/ 	.word	0x00000000
	.align		4
        /*0004*/ 	.word	0xffffffff
	.align		4
        /*0008*/ 	.word	0x00000000
	.align		4
        /*000c*/ 	.word	0xfffffffe
	.align		4
        /*0010*/ 	.word	0x00000000
	.align		4
        /*0014*/ 	.word	0xfffffffd
	.align		4
        /*0018*/ 	.word	0x00000000
	.align		4
        /*001c*/ 	.word	0xfffffffc


//--------------------- .text._Z13compute_classPfiiPiS0_ii --------------------------
	.section	.text._Z13compute_classPfiiPiS0_ii,"ax",@progbits
	.align	128
        .global         _Z13compute_classPfiiPiS0_ii
        .type           _Z13compute_classPfiiPiS0_ii,@function
        .size           _Z13compute_classPfiiPiS0_ii,(.L_x_47 - _Z13compute_classPfiiPiS0_ii)
        .other          _Z13compute_classPfiiPiS0_ii,@"STO_CUDA_ENTRY STV_DEFAULT"
_Z13compute_classPfiiPiS0_ii:
.text._Z13compute_classPfiiPiS0_ii:
[----:B------:R-:W0:Y:S01]  /*0000*/  LDC R1, c[0x0][0x37c] ;  /* 0x0000df00ff017b82 */ /* 0x000e220000000800 */
[----:B------:R-:W1:Y:S01]  /*0010*/  S2R R20, SR_TID.X ;  /* 0x0000000000147919 */ /* 0x000e620000002100 */
[----:B------:R-:W1:Y:S01]  /*0020*/  LDCU UR4, c[0x0][0x360] ;  /* 0x00006c00ff0477ac */ /* 0x000e620008000800 */
[----:B0-----:R-:W-:Y:S01]  /*0030*/  VIADD R1, R1, 0xfffffec0 ;  /* 0xfffffec001017836 */ /* 0x001fe20000000000 */
[----:B------:R-:W1:Y:S01]  /*0040*/  S2R R3, SR_TID.Y ;  /* 0x0000000000037919 */ /* 0x000e620000002200 */
[----:B------:R-:W0:Y:S01]  /*0050*/  LDCU UR5, c[0x0][0x38c] ;  /* 0x00007180ff0577ac */ /* 0x000e220008000800 */
[----:B-1----:R-:W-:-:S05]  /*0060*/  IMAD R20, R3, UR4, R20 ;  /* 0x0000000403147c24 */ /* 0x002fca000f8e0214 */
[----:B0-----:R-:W-:-:S13]  /*0070*/  ISETP.GE.AND P0, PT, R20, UR5, PT ;  /* 0x0000000514007c0c */ /* 0x001fda000bf06270 */
[----:B------:R-:W-:Y:S05]  /*0080*/  @P0 EXIT ;  /* 0x000000000000094d */ /* 0x000fea0003800000 */
[----:B------:R-:W0:Y:S01]  /*0090*/  LDC R4, c[0x0][0x3a0] ;  /* 0x0000e800ff047b82 */ /* 0x000e220000000800 */
[----:B------:R-:W-:Y:S01]  /*00a0*/  VIADD R7, R1, 0x80 ;  /* 0x0000008001077836 */ /* 0x000fe20000000000 */
[----:B0-----:R-:W-:-:S13]  /*00b0*/  ISETP.GE.AND P0, PT, R4, 0x1, PT ;  /* 0x000000010400780c */ /* 0x001fda0003f06270 */
[----:B------:R-:W-:Y:S05]  /*00c0*/  @!P0 BRA `(.L_x_0) ;  /* 0x0000000400408947 */ /* 0x000fea0003800000 */
[C---:B------:R-:W-:Y:S01]  /*00d0*/  ISETP.GE.U32.AND P0, PT, R4.reuse, 0x10, PT ;  /* 0x000000100400780c */ /* 0x040fe20003f06070 */
[----:B------:R-:W-:Y:S01]  /*00e0*/  IMAD.MOV.U32 R0, RZ, RZ, RZ ;  /* 0x000000ffff007224 */ /* 0x000fe200078e00ff */
[----:B------:R-:W-:-:S04]  /*00f0*/  LOP3.LUT R5, R4, 0xf, RZ, 0xc0, !PT ;  /* 0x0000000f04057812 */ /* 0x000fc800078ec0ff */
[----:B------:R-:W-:-:S07]  /*0100*/  ISETP.NE.AND P1, PT, R5, RZ, PT ;  /* 0x000000ff0500720c */ /* 0x000fce0003f25270 */
[----:B------:R-:W-:Y:S06]  /*0110*/  @!P0 BRA `(.L_x_1) ;  /* 0x0000000000588947 */ /* 0x000fec0003800000 */
[----:B------:R-:W-:Y:S01]  /*0120*/  HFMA2 R10, -RZ, RZ, 32.65625, 4.5359134674072265625e-05 ;  /* 0x501502f9ff0a7431 */ /* 0x000fe200000001ff */
[----:B------:R-:W-:Y:S01]  /*0130*/  LOP3.LUT R0, R4, 0x7ffffff0, RZ, 0xc0, !PT ;  /* 0x7ffffff004007812 */ /* 0x000fe200078ec0ff */
[----:B------:R-:W-:Y:S02]  /*0140*/  IMAD.MOV.U32 R2, RZ, RZ, RZ ;  /* 0x000000ffff027224 */ /* 0x000fe400078e00ff */
[----:B------:R-:W-:Y:S02]  /*0150*/  IMAD.MOV.U32 R8, RZ, RZ, 0x501502f9 ;  /* 0x501502f9ff087424 */ /* 0x000fe400078e00ff */
[----:B------:R-:W-:Y:S02]  /*0160*/  IMAD.MOV.U32 R9, RZ, RZ, 0x501502f9 ;  /* 0x501502f9ff097424 */ /* 0x000fe400078e00ff */
[----:B------:R-:W-:Y:S02]  /*0170*/  IMAD.MOV.U32 R11, RZ, RZ, 0x501502f9 ;  /* 0x501502f9ff0b7424 */ /* 0x000fe400078e00ff */
[----:B------:R-:W-:-:S02]  /*0180*/  IMAD.MOV.U32 R12, RZ, RZ, -0x1 ;  /* 0xffffffffff0c7424 */ /* 0x000fc400078e00ff */
[----:B------:R-:W-:Y:S02]  /*0190*/  IMAD.MOV.U32 R13, RZ, RZ, -0x1 ;  /* 0xffffffffff0d7424 */ /* 0x000fe400078e00ff */
[----:B------:R-:W-:Y:S02]  /*01a0*/  IMAD.MOV.U32 R14, RZ, RZ, -0x1 ;  /* 0xffffffffff0e7424 */ /* 0x000fe400078e00ff */
[----:B------:R-:W-:-:S07]  /*01b0*/  IMAD.MOV.U32 R15, RZ, RZ, -0x1 ;  /* 0xffffffffff0f7424 */ /* 0x000fce00078e00ff */
.L_x_2:
[C---:B0-----:R-:W-:Y:S01]  /*01c0*/  IMAD R3, R2.reuse, 0x4, R1 ;  /* 0x0000000402037824 */ /* 0x041fe200078e0201 */
[----:B------:R-:W-:-:S04]  /*01d0*/  IADD3 R2, PT, PT, R2, 0x10, RZ ;  /* 0x0000001002027810 */ /* 0x000fc80007ffe0ff */
[----:B------:R0:W-:Y:S01]  /*01e0*/  STL.128 [R3], R8 ;  /* 0x0000000803007387 */ /* 0x0001e20000100c00 */
[----:B------:R-:W-:-:S03]  /*01f0*/  ISETP.NE.AND P0, PT, R2, R0, PT ;  /* 0x000000000200720c */ /* 0x000fc60003f05270 */
[----:B------:R0:W-:Y:S04]  /*0200*/  STL.128 [R3+0x80], R12 ;  /* 0x0000800c03007387 */ /* 0x0001e80000100c00 */
[----:B------:R0:W-:Y:S04]  /*0210*/  STL.128 [R3+0x10], R8 ;  /* 0x0000100803007387 */ /* 0x0001e80000100c00 */
[----:B------:R0:W-:Y:S04]  /*0220*/  STL.128 [R3+0x90], R12 ;  /* 0x0000900c03007387 */ /* 0x0001e80000100c00 */
[----:B------:R0:W-:Y:S04]  /*0230*/  STL.128 [R3+0x20], R8 ;  /* 0x0000200803007387 */ /* 0x0001e80000100c00 */
[----:B------:R0:W-:Y:S04]  /*0240*/  STL.128 [R3+0xa0], R12 ;  /* 0x0000a00c03007387 */ /* 0x0001e80000100c00 */
[----:B------:R0:W-:Y:S04]  /*0250*/  STL.128 [R3+0x30], R8 ;  /* 0x0000300803007387 */ /* 0x0001e80000100c00 */
[----:B------:R0:W-:Y:S01]  /*0260*/  STL.128 [R3+0xb0], R12 ;  /* 0x0000b00c03007387 */ /* 0x0001e20000100c00 */
[----:B------:R-:W-:Y:S05]  /*0270*/  @P0 BRA `(.L_x_2) ;  /* 0xfffffffc00d00947 */ /* 0x000fea000383ffff */
.L_x_1:
[----:B------:R-:W-:Y:S05]  /*0280*/  @!P1 BRA `(.L_x_0) ;  /* 0x0000000000d09947 */ /* 0x000fea0003800000 */
[----:B------:R-:W-:Y:S02]  /*0290*/  ISETP.GE.U32.AND P0, PT, R5, 0x8, PT ;  /* 0x000000080500780c */ /* 0x000fe40003f06070 */
[----:B------:R-:W-:-:S04]  /*02a0*/  LOP3.LUT R6, R4, 0x7, RZ, 0xc0, !PT ;  /* 0x0000000704067812 */ /* 0x000fc800078ec0ff */
[----:B------:R-:W-:-:S07]  /*02b0*/  ISETP.NE.AND P1, PT, R6, RZ, PT ;  /* 0x000000ff0600720c */ /* 0x000fce0003f25270 */
[----:B------:R-:W-:Y:S06]  /*02c0*/  @!P0 BRA `(.L_x_3) ;  /* 0x0000000000508947 */ /* 0x000fec0003800000 */
[C---:B------:R-:W-:Y:S02]  /*02d0*/  IMAD R2, R0.reuse, 0x4, R1 ;  /* 0x0000000400027824 */ /* 0x040fe400078e0201 */
[----:B0-----:R-:W-:Y:S02]  /*02e0*/  IMAD.MOV.U32 R3, RZ, RZ, 0x501502f9 ;  /* 0x501502f9ff037424 */ /* 0x001fe400078e00ff */
[----:B------:R-:W-:Y:S02]  /*02f0*/  IMAD.MOV.U32 R5, RZ, RZ, -0x1 ;  /* 0xffffffffff057424 */ /* 0x000fe400078e00ff */
[----:B------:R-:W-:Y:S01]  /*0300*/  VIADD R0, R0, 0x8 ;  /* 0x0000000800007836 */ /* 0x000fe20000000000 */
[----:B------:R1:W-:Y:S04]  /*0310*/  STL [R2], R3 ;  /* 0x0000000302007387 */ /* 0x0003e80000100800 */
[----:B------:R1:W-:Y:S04]  /*0320*/  STL [R2+0x4], R3 ;  /* 0x0000040302007387 */ /* 0x0003e80000100800 */
        /* <DEDUP_REMOVED lines=13> */
[----:B------:R1:W-:Y:S02]  /*0400*/  STL [R2+0x9c], R5 ;  /* 0x00009c0502007387 */ /* 0x0003e40000100800 */
.L_x_3:
[----:B------:R-:W-:Y:S05]  /*0410*/  @!P1 BRA `(.L_x_0) ;  /* 0x00000000006c9947 */ /* 0x000fea0003800000 */
[----:B------:R-:W-:Y:S02]  /*0420*/  ISETP.GE.U32.AND P0, PT, R6, 0x4, PT ;  /* 0x000000040600780c */ /* 0x000fe40003f06070 */
[----:B0-----:R-:W-:-:S04]  /*0430*/  LOP3.LUT R8, R4, 0x3, RZ, 0xc0, !PT ;  /* 0x0000000304087812 */ /* 0x001fc800078ec0ff */
[----:B------:R-:W-:-:S07]  /*0440*/  ISETP.NE.AND P1, PT, R8, RZ, PT ;  /* 0x000000ff0800720c */ /* 0x000fce0003f25270 */
[----:B------:R-:W-:Y:S06]  /*0450*/  @!P0 BRA `(.L_x_4) ;  /* 0x0000000000308947 */ /* 0x000fec0003800000 */
[C---:B-1----:R-:W-:Y:S01]  /*0460*/  IMAD R2, R0.reuse, 0x4, R1 ;  /* 0x0000000400027824 */ /* 0x042fe200078e0201 */
[----:B------:R-:W-:Y:S01]  /*0470*/  MOV R5, 0xffffffff ;  /* 0xffffffff00057802 */ /* 0x000fe20000000f00 */
[----:B------:R-:W-:Y:S02]  /*0480*/  IMAD.MOV.U32 R3, RZ, RZ, 0x501502f9 ;  /* 0x501502f9ff037424 */ /* 0x000fe400078e00ff */
[----:B------:R-:W-:Y:S02]  /*0490*/  VIADD R0, R0, 0x4 ;  /* 0x0000000400007836 */ /* 0x000fe40000000000 */
[----:B------:R0:W-:Y:S04]  /*04a0*/  STL [R2+0x80], R5 ;  /* 0x0000800502007387 */ /* 0x0001e80000100800 */
[----:B------:R0:W-:Y:S04]  /*04b0*/  STL [R2], R3 ;  /* 0x0000000302007387 */ /* 0x0001e80000100800 */
[----:B------:R0:W-:Y:S04]  /*04c0*/  STL [R2+0x4], R3 ;  /* 0x0000040302007387 */ /* 0x0001e80000100800 */
[----:B------:R0:W-:Y:S04]  /*04d0*/  STL [R2+0x8], R3 ;  /* 0x0000080302007387 */ /* 0x0001e80000100800 */
[----:B------:R0:W-:Y:S04]  /*04e0*/  STL [R2+0xc], R3 ;  /* 0x00000c0302007387 */ /* 0x0001e80000100800 */
[----:B------:R0:W-:Y:S04]  /*04f0*/  STL [R2+0x84], R5 ;  /* 0x0000840502007387 */ /* 0x0001e80000100800 */
[----:B------:R0:W-:Y:S04]  /*0500*/  STL [R2+0x88], R5 ;  /* 0x0000880502007387 */ /* 0x0001e80000100800 */
[----:B------:R0:W-:Y:S02]  /*0510*/  STL [R2+0x8c], R5 ;  /* 0x00008c0502007387 */ /* 0x0001e40000100800 */
.L_x_4:
[----:B------:R-:W-:Y:S05]  /*0520*/  @!P1 BRA `(.L_x_0) ;  /* 0x0000000000289947 */ /* 0x000fea0003800000 */
[----:B01----:R-:W-:Y:S01]  /*0530*/  IMAD.MOV.U32 R3, RZ, RZ, 0x501502f9 ;  /* 0x501502f9ff037424 */ /* 0x003fe200078e00ff */
[----:B------:R-:W-:Y:S01]  /*0540*/  UMOV UR4, URZ ;  /* 0x000000ff00047c82 */ /* 0x000fe20008000000 */
[----:B------:R-:W-:-:S07]  /*0550*/  IMAD.MOV.U32 R5, RZ, RZ, -0x1 ;  /* 0xffffffffff057424 */ /* 0x000fce00078e00ff */
.L_x_5:
[C---:B------:R-:W-:Y:S01]  /*0560*/  IMAD R2, R0.reuse, 0x4, R1 ;  /* 0x0000000400027824 */ /* 0x040fe200078e0201 */
[----:B------:R-:W-:Y:S01]  /*0570*/  UIADD3 UR4, UPT, UPT, UR4, 0x1, URZ ;  /* 0x0000000104047890 */ /* 0x000fe2000fffe0ff */
[----:B------:R-:W-:-:S03]  /*0580*/  VIADD R0, R0, 0x1 ;  /* 0x0000000100007836 */ /* 0x000fc60000000000 */
[----:B------:R2:W-:Y:S02]  /*0590*/  STL [R2], R3 ;  /* 0x0000000302007387 */ /* 0x0005e40000100800 */
[----:B------:R-:W-:Y:S02]  /*05a0*/  ISETP.NE.AND P0, PT, R8, UR4, PT ;  /* 0x0000000408007c0c */ /* 0x000fe4000bf05270 */
[----:B------:R2:W-:Y:S11]  /*05b0*/  STL [R2+0x80], R5 ;  /* 0x0000800502007387 */ /* 0x0005f60000100800 */
[----:B--2---:R-:W-:Y:S05]  /*05c0*/  @P0 BRA `(.L_x_5) ;  /* 0xfffffffc00e40947 */ /* 0x004fea000383ffff */
.L_x_0:
[----:B------:R-:W2:Y:S01]  /*05d0*/  LDCU UR4, c[0x0][0x388] ;  /* 0x00007100ff0477ac */ /* 0x000ea20008000800 */
[----:B------:R-:W-:Y:S01]  /*05e0*/  VIADD R21, R1, 0x100 ;  /* 0x0000010001157836 */ /* 0x000fe20000000000 */
[----:B------:R-:W3:Y:S01]  /*05f0*/  LDCU.64 UR8, c[0x0][0x358] ;  /* 0x00006b00ff0877ac */ /* 0x000ee20008000a00 */
[----:B--2---:R-:W-:-:S09]  /*0600*/  UISETP.GE.AND UP0, UPT, UR4, 0x1, UPT ;  /* 0x000000010400788c */ /* 0x004fd2000bf06270 */
[----:B---3--:R-:W-:Y:S05]  /*0610*/  BRA.U !UP0, `(.L_x_6) ;  /* 0x0000001508847547 */ /* 0x008fea000b800000 */
[----:B------:R-:W-:Y:S01]  /*0620*/  ISETP.GE.AND P0, PT, R4, 0x2, PT ;  /* 0x000000020400780c */ /* 0x000fe20003f06270 */
[----:B0-----:R-:W-:Y:S01]  /*0630*/  IMAD R15, R20, UR4, RZ ;  /* 0x00000004140f7c24 */ /* 0x001fe2000f8e02ff */
[----:B------:R-:W-:Y:S11]  /*0640*/  BSSY.RECONVERGENT B0, `(.L_x_6) ;  /* 0x000015e000007945 */ /* 0x000ff60003800200 */
[----:B------:R-:W-:Y:S05]  /*0650*/  @!P0 BRA `(.L_x_7) ;  /* 0x0000000c00408947 */ /* 0x000fea0003800000 */
[----:B-1----:R-:W-:Y:S01]  /*0660*/  IADD3 R2, PT, PT, R4, 0x7, RZ ;  /* 0x0000000704027810 */ /* 0x002fe20007ffe0ff */
[----:B------:R-:W-:Y:S02]  /*0670*/  VIADD R3, R1, 0x20 ;  /* 0x0000002001037836 */ /* 0x000fe40000000000 */
[----:B------:R-:W-:Y:S01]  /*0680*/  IMAD.MOV.U32 R4, RZ, RZ, RZ ;  /* 0x000000ffff047224 */ /* 0x000fe200078e00ff */
[C---:B------:R-:W-:Y:S02]  /*0690*/  LOP3.LUT R0, R2.reuse, 0x7, RZ, 0xc0, !PT ;  /* 0x0000000702007812 */ /* 0x040fe400078ec0ff */
[----:B------:R-:W-:-:S03]  /*06a0*/  LOP3.LUT R2, R2, 0x3, RZ, 0xc0, !PT ;  /* 0x0000000302027812 */ /* 0x000fc600078ec0ff */
[----:B------:R-:W-:-:S05]  /*06b0*/  VIADD R0, R0, 0xffffffff ;  /* 0xffffffff00007836 */ /* 0x000fca0000000000 */
[----:B------:R-:W-:-:S13]  /*06c0*/  ISETP.GE.U32.AND P0, PT, R0, 0x3, PT ;  /* 0x000000030000780c */ /* 0x000fda0003f06070 */
.L_x_16:
[----:B0-----:R-:W0:Y:S01]  /*06d0*/  LDC.64 R10, c[0x0][0x380] ;  /* 0x0000e000ff0a7b82 */ /* 0x001e220000000a00 */
[----:B------:R-:W-:Y:S01]  /*06e0*/  IMAD.IADD R5, R15, 0x1, R4 ;  /* 0x000000010f057824 */ /* 0x000fe200078e0204 */
[----:B------:R-:W1:Y:S03]  /*06f0*/  LDCU UR5, c[0x0][0x3a0] ;  /* 0x00007400ff0577ac */ /* 0x000e660008000800 */
[----:B0-----:R-:W-:-:S05]  /*0700*/  IMAD.WIDE.U32 R10, R5, 0x4, R10 ;  /* 0x00000004050a7825 */ /* 0x001fca00078e000a */
[----:B------:R0:W5:Y:S01]  /*0710*/  LDG.E R0, desc[UR8][R10.64] ;  /* 0x000000080a007981 */ /* 0x000162000c1e1900 */
[----:B-1----:R-:W-:Y:S01]  /*0720*/  UIADD3 UR4, UPT, UPT, UR5, -0x2, URZ ;  /* 0xfffffffe05047890 */ /* 0x002fe2000fffe0ff */
[----:B------:R-:W-:Y:S02]  /*0730*/  IMAD.MOV.U32 R8, RZ, RZ, RZ ;  /* 0x000000ffff087224 */ /* 0x000fe400078e00ff */
[----:B------:R-:W-:Y:S01]  /*0740*/  IMAD.MOV.U32 R6, RZ, RZ, 0x1 ;  /* 0x00000001ff067424 */ /* 0x000fe200078e00ff */
[----:B------:R-:W-:-:S09]  /*0750*/  UISETP.GE.U32.AND UP0, UPT, UR4, 0xf, UPT ;  /* 0x0000000f0400788c */ /* 0x000fd2000bf06070 */
[----:B0-----:R-:W-:Y:S05]  /*0760*/  BRA.U !UP0, `(.L_x_8) ;  /* 0x0000000508447547 */ /* 0x001fea000b800000 */
[----:B------:R-:W-:Y:S02]  /*0770*/  HFMA2 R5, -RZ, RZ, 0, 0 ;  /* 0x00000000ff057431 */ /* 0x000fe400000001ff */
[----:B------:R-:W-:Y:S02]  /*0780*/  IMAD.MOV.U32 R6, RZ, RZ, R3 ;  /* 0x000000ffff067224 */ /* 0x000fe400078e0003 */
[----:B------:R-:W-:-:S07]  /*0790*/  IMAD.MOV.U32 R8, RZ, RZ, RZ ;  /* 0x000000ffff087224 */ /* 0x000fce00078e00ff */
.L_x_9:
[----:B------:R-:W-:Y:S02]  /*07a0*/  IMAD.MOV.U32 R12, RZ, RZ, R8 ;  /* 0x000000ffff0c7224 */ /* 0x000fe400078e0008 */
[----:B------:R-:W2:Y:S02]  /*07b0*/  LDL R8, [R6+-0x1c] ;  /* 0xffffe40006087983 */ /* 0x000ea40000100800 */
[----:B------:R-:W-:-:S05]  /*07c0*/  IMAD R10, R12, 0x4, R1 ;  /* 0x000000040c0a7824 */ /* 0x000fca00078e0201 */
[----:B------:R-:W2:Y:S02]  /*07d0*/  LDL R9, [R10] ;  /* 0x000000000a097983 */ /* 0x000ea40000100800 */
[----:B--2---:R-:W-:Y:S02]  /*07e0*/  FSETP.GT.AND P1, PT, R8, R9, PT ;  /* 0x000000090800720b */ /* 0x004fe40003f24000 */
[----:B------:R-:W2:Y:S11]  /*07f0*/  LDL.64 R8, [R6+-0x18] ;  /* 0xffffe80006087983 */ /* 0x000eb60000100a00 */
[----:B------:R-:W-:-:S04]  /*0800*/  @P1 VIADD R12, R5, 0x1 ;  /* 0x00000001050c1836 */ /* 0x000fc80000000000 */
[----:B------:R-:W-:-:S06]  /*0810*/  IMAD R13, R12, 0x4, R1 ;  /* 0x000000040c0d7824 */ /* 0x000fcc00078e0201 */
[----:B------:R-:W2:Y:S02]  /*0820*/  LDL R13, [R13] ;  /* 0x000000000d0d7983 */ /* 0x000ea40000100800 */
[----:B--2---:R-:W-:-:S13]  /*0830*/  FSETP.GT.AND P1, PT, R8, R13, PT ;  /* 0x0000000d0800720b */ /* 0x004fda0003f24000 */
[----:B------:R-:W-:-:S05]  /*0840*/  @P1 IADD3 R12, PT, PT, R5, 0x2, RZ ;  /* 0x00000002050c1810 */ /* 0x000fca0007ffe0ff */
[----:B------:R-:W-:-:S06]  /*0850*/  IMAD R14, R12, 0x4, R1 ;  /* 0x000000040c0e7824 */ /* 0x000fcc00078e0201 */
[----:B------:R-:W2:Y:S02]  /*0860*/  LDL R14, [R14] ;  /* 0x000000000e0e7983 */ /* 0x000ea40000100800 */
[----:B--2---:R-:W-:Y:S02]  /*0870*/  FSETP.GT.AND P1, PT, R9, R14, PT ;  /* 0x0000000e0900720b */ /* 0x004fe40003f24000 */
[----:B------:R-:W2:Y:S11]  /*0880*/  LDL.128 R8, [R6+-0x10] ;  /* 0xfffff00006087983 */ /* 0x000eb60000100c00 */
[----:B------:R-:W-:-:S04]  /*0890*/  @P1 VIADD R12, R5, 0x3 ;  /* 0x00000003050c1836 */ /* 0x000fc80000000000 */
[----:B------:R-:W-:-:S05]  /*08a0*/  IMAD R16, R12, 0x4, R1 ;  /* 0x000000040c107824 */ /* 0x000fca00078e0201 */
[----:B------:R-:W2:Y:S02]  /*08b0*/  LDL R17, [R16] ;  /* 0x0000000010117983 */ /* 0x000ea40000100800 */
[----:B--2---:R-:W-:-:S13]  /*08c0*/  FSETP.GT.AND P1, PT, R8, R17, PT ;  /* 0x000000110800720b */ /* 0x004fda0003f24000 */
[----:B------:R-:W-:-:S04]  /*08d0*/  @P1 VIADD R12, R5, 0x4 ;  /* 0x00000004050c1836 */ /* 0x000fc80000000000 */
[----:B------:R-:W-:-:S06]  /*08e0*/  IMAD R8, R12, 0x4, R1 ;  /* 0x000000040c087824 */ /* 0x000fcc00078e0201 */
[----:B------:R-:W2:Y:S02]  /*08f0*/  LDL R8, [R8] ;  /* 0x0000000008087983 */ /* 0x000ea40000100800 */
[----:B--2---:R-:W-:-:S13]  /*0900*/  FSETP.GT.AND P1, PT, R9, R8, PT ;  /* 0x000000080900720b */ /* 0x004fda0003f24000 */
[----:B------:R-:W-:-:S05]  /*0910*/  @P1 VIADD R12, R5, 0x5 ;  /* 0x00000005050c1836 */ /* 0x000fca0000000000 */
[----:B------:R-:W-:-:S06]  /*0920*/  LEA R13, R12, R1, 0x2 ;  /* 0x000000010c0d7211 */ /* 0x000fcc00078e10ff */
[----:B------:R-:W2:Y:S02]  /*0930*/  LDL R13, [R13] ;  /* 0x000000000d0d7983 */ /* 0x000ea40000100800 */
[----:B--2---:R-:W-:-:S13]  /*0940*/  FSETP.GT.AND P1, PT, R10, R13, PT ;  /* 0x0000000d0a00720b */ /* 0x004fda0003f24000 */
[----:B------:R-:W-:-:S04]  /*0950*/  @P1 VIADD R12, R5, 0x6 ;  /* 0x00000006050c1836 */ /* 0x000fc80000000000 */
[----:B------:R-:W-:-:S06]  /*0960*/  IMAD R14, R12, 0x4, R1 ;  /* 0x000000040c0e7824 */ /* 0x000fcc00078e0201 */
[----:B------:R-:W2:Y:S02]  /*0970*/  LDL R14, [R14] ;  /* 0x000000000e0e7983 */ /* 0x000ea40000100800 */
[----:B--2---:R-:W-:Y:S02]  /*0980*/  FSETP.GT.AND P1, PT, R11, R14, PT ;  /* 0x0000000e0b00720b */ /* 0x004fe40003f24000 */
[----:B------:R-:W2:Y:S11]  /*0990*/  LDL.128 R8, [R6] ;  /* 0x0000000006087983 */ /* 0x000eb60000100c00 */
        /* <DEDUP_REMOVED lines=8> */
[----:B------:R-:W-:-:S05]  /*0a20*/  @P1 IADD3 R12, PT, PT, R5, 0x9, RZ ;  /* 0x00000009050c1810 */ /* 0x000fca0007ffe0ff */
[----:B------:R-:W-:-:S06]  /*0a30*/  IMAD R13, R12, 0x4, R1 ;  /* 0x000000040c0d7824 */ /* 0x000fcc00078e0201 */
[----:B------:R-:W2:Y:S02]  /*0a40*/  LDL R13, [R13] ;  /* 0x000000000d0d7983 */ /* 0x000ea40000100800 */
[----:B--2---:R-:W-:-:S13]  /*0a50*/  FSETP.GT.AND P1, PT, R10, R13, PT ;  /* 0x0000000d0a00720b */ /* 0x004fda0003f24000 */
[----:B------:R-:W-:-:S04]  /*0a60*/  @P1 VIADD R12, R5, 0xa ;  /* 0x0000000a050c1836 */ /* 0x000fc80000000000 */
[----:B------:R-:W-:-:S06]  /*0a70*/  IMAD R14, R12, 0x4, R1 ;  /* 0x000000040c0e7824 */ /* 0x000fcc00078e0201 */
[----:B------:R-:W2:Y:S02]  /*0a80*/  LDL R14, [R14] ;  /* 0x000000000e0e7983 */ /* 0x000ea40000100800 */
[----:B--2---:R-:W-:Y:S02]  /*0a90*/  FSETP.GT.AND P1, PT, R11, R14, PT ;  /* 0x0000000e0b00720b */ /* 0x004fe40003f24000 */
[----:B------:R-:W2:Y:S11]  /*0aa0*/  LDL.128 R8, [R6+0x10] ;  /* 0x0000100006087983 */ /* 0x000eb60000100c00 */
[----:B------:R-:W-:-:S04]  /*0ab0*/  @P1 VIADD R12, R5, 0xb ;  /* 0x0000000b050c1836 */ /* 0x000fc80000000000 */
[----:B------:R-:W-:-:S05]  /*0ac0*/  IMAD R16, R12, 0x4, R1 ;  /* 0x000000040c107824 */ /* 0x000fca00078e0201 */
[----:B------:R-:W2:Y:S02]  /*0ad0*/  LDL R17, [R16] ;  /* 0x0000000010117983 */ /* 0x000ea40000100800 */
[----:B--2---:R-:W-:-:S13]  /*0ae0*/  FSETP.GT.AND P1, PT, R8, R17, PT ;  /* 0x000000110800720b */ /* 0x004fda0003f24000 */
[----:B------:R-:W-:-:S05]  /*0af0*/  @P1 VIADD R12, R5, 0xc ;  /* 0x0000000c050c1836 */ /* 0x000fca0000000000 */
[----:B------:R-:W-:-:S06]  /*0b00*/  LEA R8, R12, R1, 0x2 ;  /* 0x000000010c087211 */ /* 0x000fcc00078e10ff */
[----:B------:R-:W2:Y:S02]  /*0b10*/  LDL R8, [R8] ;  /* 0x0000000008087983 */ /* 0x000ea40000100800 */
[----:B--2---:R-:W-:Y:S02]  /*0b20*/  FSETP.GT.AND P1, PT, R9, R8, PT ;  /* 0x000000080900720b */ /* 0x004fe40003f24000 */
[----:B------:R0:W2:Y:S11]  /*0b30*/  LDL R8, [R6+0x20] ;  /* 0x0000200006087983 */ /* 0x0000b60000100800 */
[----:B------:R-:W-:-:S04]  /*0b40*/  @P1 VIADD R12, R5, 0xd ;  /* 0x0000000d050c1836 */ /* 0x000fc80000000000 */
[----:B------:R-:W-:-:S06]  /*0b50*/  IMAD R9, R12, 0x4, R1 ;  /* 0x000000040c097824 */ /* 0x000fcc00078e0201 */
[----:B------:R-:W3:Y:S02]  /*0b60*/  LDL R9, [R9] ;  /* 0x0000000009097983 */ /* 0x000ee40000100800 */
[----:B---3--:R-:W-:-:S13]  /*0b70*/  FSETP.GT.AND P1, PT, R10, R9, PT ;  /* 0x000000090a00720b */ /* 0x008fda0003f24000 */
[----:B------:R-:W-:-:S04]  /*0b80*/  @P1 VIADD R12, R5, 0xe ;  /* 0x0000000e050c1836 */ /* 0x000fc80000000000 */
[----:B------:R-:W-:-:S06]  /*0b90*/  IMAD R10, R12, 0x4, R1 ;  /* 0x000000040c0a7824 */ /* 0x000fcc00078e0201 */
[----:B------:R-:W3:Y:S02]  /*0ba0*/  LDL R10, [R10] ;  /* 0x000000000a0a7983 */ /* 0x000ee40000100800 */
[----:B---3--:R-:W-:-:S13]  /*0bb0*/  FSETP.GT.AND P1, PT, R11, R10, PT ;  /* 0x0000000a0b00720b */ /* 0x008fda0003f24000 */
[----:B------:R-:W-:-:S04]  /*0bc0*/  @P1 VIADD R12, R5, 0xf ;  /* 0x0000000f050c1836 */ /* 0x000fc80000000000 */
[----:B------:R-:W-:-:S06]  /*0bd0*/  IMAD R11, R12, 0x4, R1 ;  /* 0x000000040c0b7824 */ /* 0x000fcc00078e0201 */
[----:B------:R-:W2:Y:S01]  /*0be0*/  LDL R11, [R11] ;  /* 0x000000000b0b7983 */ /* 0x000ea20000100800 */
[----:B------:R-:W-:Y:S01]  /*0bf0*/  UIADD3 UR4, UPT, UPT, UR5, -0x1, URZ ;  /* 0xffffffff05047890 */ /* 0x000fe2000fffe0ff */
[----:B------:R-:W-:-:S03]  /*0c00*/  IADD3 R5, PT, PT, R5, 0x10, RZ ;  /* 0x0000001005057810 */ /* 0x000fc60007ffe0ff */
[----:B------:R-:W-:-:S06]  /*0c10*/  ULOP3.LUT UR4, UR4, 0xfffffff0, URZ, 0xc0, !UPT ;  /* 0xfffffff004047892 */ /* 0x000fcc000f8ec0ff */
[----:B------:R-:W-:Y:S01]  /*0c20*/  ISETP.NE.AND P2, PT, R5, UR4, PT ;  /* 0x0000000405007c0c */ /* 0x000fe2000bf45270 */
[----:B0-----:R-:W-:Y:S01]  /*0c30*/  VIADD R6, R6, 0x40 ;  /* 0x0000004006067836 */ /* 0x001fe20000000000 */
[----:B--2---:R-:W-:-:S04]  /*0c40*/  FSETP.GT.AND P1, PT, R8, R11, PT ;  /* 0x0000000b0800720b */ /* 0x004fc80003f24000 */
[----:B------:R-:W-:-:S07]  /*0c50*/  SEL R8, R5, R12, P1 ;  /* 0x0000000c05087207 */ /* 0x000fce0000800000 */
[----:B------:R-:W-:Y:S05]  /*0c60*/  @P2 BRA `(.L_x_9) ;  /* 0xfffffff800cc2947 */ /* 0x000fea000383ffff */
[----:B------:R-:W-:-:S07]  /*0c70*/  VIADD R6, R5, 0x1 ;  /* 0x0000000105067836 */ /* 0x000fce0000000000 */
.L_x_8:
[----:B------:R-:W-:-:S04]  /*0c80*/  UIADD3 UR5, UPT, UPT, UR5, -0x1, URZ ;  /* 0xffffffff05057890 */ /* 0x000fc8000fffe0ff */
[----:B------:R-:W-:-:S09]  /*0c90*/  ULOP3.LUT UP0, UR4, UR5, 0xf, URZ, 0xc0, !UPT ;  /* 0x0000000f05047892 */ /* 0x000fd2000f80c0ff */
[----:B------:R-:W-:Y:S05]  /*0ca0*/  BRA.U !UP0, `(.L_x_10) ;  /* 0x00000005086c7547 */ /* 0x000fea000b800000 */
[----:B------:R-:W-:Y:S02]  /*0cb0*/  UIADD3 UR4, UPT, UPT, UR4, -0x1, URZ ;  /* 0xffffffff04047890 */ /* 0x000fe4000fffe0ff */
[----:B------:R-:W-:Y:S02]  /*0cc0*/  ULOP3.LUT UP1, URZ, UR5, 0x7, URZ, 0xc0, !UPT ;  /* 0x0000000705ff7892 */ /* 0x000fe4000f82c0ff */
[----:B------:R-:W-:-:S09]  /*0cd0*/  UISETP.GE.U32.AND UP0, UPT, UR4, 0x7, UPT ;  /* 0x000000070400788c */ /* 0x000fd2000bf06070 */
[----:B------:R-:W-:Y:S05]  /*0ce0*/  BRA.U !UP0, `(.L_x_11) ;  /* 0x0000000108a87547 */ /* 0x000fea000b800000 */
[--C-:B------:R-:W-:Y:S02]  /*0cf0*/  IMAD R10, R8, 0x4, R1.reuse ;  /* 0x00000004080a7824 */ /* 0x100fe400078e0201 */
[----:B------:R-:W-:-:S04]  /*0d00*/  IMAD R5, R6, 0x4, R1 ;  /* 0x0000000406057824 */ /* 0x000fc800078e0201 */
[----:B------:R-:W2:Y:S04]  /*0d10*/  LDL R10, [R10] ;  /* 0x000000000a0a7983 */ /* 0x000ea80000100800 */
[----:B------:R-:W2:Y:S02]  /*0d20*/  LDL R9, [R5] ;  /* 0x0000000005097983 */ /* 0x000ea40000100800 */
[----:B--2---:R-:W-:Y:S02]  /*0d30*/  FSETP.GT.AND P1, PT, R9, R10, PT ;  /* 0x0000000a0900720b */ /* 0x004fe40003f24000 */
[----:B------:R-:W2:Y:S02]  /*0d40*/  LDL R9, [R5+0x4] ;  /* 0x0000040005097983 */ /* 0x000ea40000100800 */
[----:B------:R-:W-:-:S05]  /*0d50*/  SEL R8, R6, R8, P1 ;  /* 0x0000000806087207 */ /* 0x000fca0000800000 */
[----:B------:R-:W-:-:S05]  /*0d60*/  IMAD R11, R8, 0x4, R1 ;  /* 0x00000004080b7824 */ /* 0x000fca00078e0201 */
[----:B------:R-:W2:Y:S02]  /*0d70*/  LDL R12, [R11] ;  /* 0x000000000b0c7983 */ /* 0x000ea40000100800 */
[----:B--2---:R-:W-:Y:S02]  /*0d80*/  FSETP.GT.AND P1, PT, R9, R12, PT ;  /* 0x0000000c0900720b */ /* 0x004fe40003f24000 */
[----:B------:R-:W2:Y:S11]  /*0d90*/  LDL R9, [R5+0x8] ;  /* 0x0000080005097983 */ /* 0x000eb60000100800 */
[----:B------:R-:W-:-:S05]  /*0da0*/  @P1 VIADD R8, R6, 0x1 ;  /* 0x0000000106081836 */ /* 0x000fca0000000000 */
[----:B------:R-:W-:-:S06]  /*0db0*/  LEA R12, R8, R1, 0x2 ;  /* 0x00000001080c7211 */ /* 0x000fcc00078e10ff */
[----:B------:R-:W2:Y:S02]  /*0dc0*/  LDL R12, [R12] ;  /* 0x000000000c0c7983 */ /* 0x000ea40000100800 */
[----:B--2---:R-:W-:Y:S02]  /*0dd0*/  FSETP.GT.AND P1, PT, R9, R12, PT ;  /* 0x0000000c0900720b */ /* 0x004fe40003f24000 */
[----:B------:R-:W2:Y:S11]  /*0de0*/  LDL R9, [R5+0xc] ;  /* 0x00000c0005097983 */ /* 0x000eb60000100800 */
[----:B------:R-:W-:-:S04]  /*0df0*/  @P1 VIADD R8, R6, 0x2 ;  /* 0x0000000206081836 */ /* 0x000fc80000000000 */
[----:B------:R-:W-:-:S06]  /*0e00*/  IMAD R10, R8, 0x4, R1 ;  /* 0x00000004080a7824 */ /* 0x000fcc00078e0201 */
[----:B------:R-:W2:Y:S02]  /*0e10*/  LDL R10, [R10] ;  /* 0x000000000a0a7983 */ /* 0x000ea40000100800 */
[----:B--2---:R-:W-:Y:S02]  /*0e20*/  FSETP.GT.AND P1, PT, R9, R10, PT ;  /* 0x0000000a0900720b */ /* 0x004fe40003f24000 */
[----:B------:R-:W2:Y:S11]  /*0e30*/  LDL R9, [R5+0x10] ;  /* 0x0000100005097983 */ /* 0x000eb60000100800 */
[----:B------:R-:W-:-:S04]  /*0e40*/  @P1 VIADD R8, R6, 0x3 ;  /* 0x0000000306081836 */ /* 0x000fc80000000000 */
[----:B------:R-:W-:-:S05]  /*0e50*/  IMAD R11, R8, 0x4, R1 ;  /* 0x00000004080b7824 */ /* 0x000fca00078e0201 */
        /* <DEDUP_REMOVED lines=8> */
[----:B------:R-:W-:-:S05]  /*0ee0*/  @P1 IADD3 R8, PT, PT, R6, 0x5, RZ ;  /* 0x0000000506081810 */ /* 0x000fca0007ffe0ff */
[----:B------:R-:W-:-:S06]  /*0ef0*/  IMAD R10, R8, 0x4, R1 ;  /* 0x00000004080a7824 */ /* 0x000fcc00078e0201 */
[----:B------:R-:W2:Y:S02]  /*0f00*/  LDL R10, [R10] ;  /* 0x000000000a0a7983 */ /* 0x000ea40000100800 */
[----:B--2---:R-:W-:Y:S02]  /*0f10*/  FSETP.GT.AND P1, PT, R9, R10, PT ;  /* 0x0000000a0900720b */ /* 0x004fe40003f24000 */
[----:B------:R-:W2:Y:S11]  /*0f20*/  LDL R9, [R5+0x1c] ;  /* 0x00001c0005097983 */ /* 0x000eb60000100800 */
[----:B------:R-:W-:-:S04]  /*0f30*/  @P1 VIADD R8, R6, 0x6 ;  /* 0x0000000606081836 */ /* 0x000fc80000000000 */
[----:B------:R-:W-:-:S05]  /*0f40*/  IMAD R11, R8, 0x4, R1 ;  /* 0x00000004080b7824 */ /* 0x000fca00078e0201 */
[----:B------:R-:W2:Y:S02]  /*0f50*/  LDL R14, [R11] ;  /* 0x000000000b0e7983 */ /* 0x000ea40000100800 */
[----:B--2---:R-:W-:-:S13]  /*0f60*/  FSETP.GT.AND P1, PT, R9, R14, PT ;  /* 0x0000000e0900720b */ /* 0x004fda0003f24000 */
[C---:B------:R-:W-:Y:S02]  /*0f70*/  @P1 VIADD R8, R6.reuse, 0x7 ;  /* 0x0000000706081836 */ /* 0x040fe40000000000 */
[----:B------:R-:W-:-:S07]  /*0f80*/  VIADD R6, R6, 0x8 ;  /* 0x0000000806067836 */ /* 0x000fce0000000000 */
.L_x_11:
[----:B------:R-:W-:Y:S05]  /*0f90*/  BRA.U !UP1, `(.L_x_10) ;  /* 0x0000000109b07547 */ /* 0x000fea000b800000 */
[----:B------:R-:W-:Y:S01]  /*0fa0*/  ISETP.NE.AND P1, PT, R2, RZ, PT ;  /* 0x000000ff0200720c */ /* 0x000fe20003f25270 */
[----:B------:R-:W-:-:S12]  /*0fb0*/  @!P0 BRA `(.L_x_12) ;  /* 0x0000000000588947 */ /* 0x000fd80003800000 */
[----:B------:R-:W-:Y:S01]  /*0fc0*/  IMAD R10, R8, 0x4, R1 ;  /* 0x00000004080a7824 */ /* 0x000fe200078e0201 */
[----:B------:R-:W-:-:S05]  /*0fd0*/  LEA R5, R6, R1, 0x2 ;  /* 0x0000000106057211 */ /* 0x000fca00078e10ff */
        /* <DEDUP_REMOVED lines=15> */
[----:B------:R-:W-:-:S06]  /*10d0*/  IMAD R10, R8, 0x4, R1 ;  /* 0x00000004080a7824 */ /* 0x000fcc00078e0201 */
[----:B------:R-:W2:Y:S02]  /*10e0*/  LDL R10, [R10] ;  /* 0x000000000a0a7983 */ /* 0x000ea40000100800 */
[----:B--2---:R-:W-:-:S13]  /*10f0*/  FSETP.GT.AND P2, PT, R9, R10, PT ;  /* 0x0000000a0900720b */ /* 0x004fda0003f44000 */
[C---:B------:R-:W-:Y:S01]  /*1100*/  @P2 VIADD R8, R6.reuse, 0x3 ;  /* 0x0000000306082836 */ /* 0x040fe20000000000 */
[----:B------:R-:W-:-:S07]  /*1110*/  IADD3 R6, PT, PT, R6, 0x4, RZ ;  /* 0x0000000406067810 */ /* 0x000fce0007ffe0ff */
.L_x_12:
[----:B------:R-:W-:Y:S05]  /*1120*/  @!P1 BRA `(.L_x_10) ;  /* 0x00000000004c9947 */ /* 0x000fea0003800000 */
[--C-:B------:R-:W-:Y:S02]  /*1130*/  IMAD R10, R8, 0x4, R1.reuse ;  /* 0x00000004080a7824 */ /* 0x100fe400078e0201 */
[----:B------:R-:W-:-:S04]  /*1140*/  IMAD R5, R6, 0x4, R1 ;  /* 0x0000000406057824 */ /* 0x000fc800078e0201 */
[----:B------:R-:W2:Y:S04]  /*1150*/  LDL R10, [R10] ;  /* 0x000000000a0a7983 */ /* 0x000ea80000100800 */
[----:B------:R-:W2:Y:S01]  /*1160*/  LDL R9, [R5] ;  /* 0x0000000005097983 */ /* 0x000ea20000100800 */
[----:B------:R-:W-:Y:S02]  /*1170*/  ISETP.NE.AND P2, PT, R2, 0x1, PT ;  /* 0x000000010200780c */ /* 0x000fe40003f45270 */
[----:B--2---:R-:W-:-:S04]  /*1180*/  FSETP.GT.AND P1, PT, R9, R10, PT ;  /* 0x0000000a0900720b */ /* 0x004fc80003f24000 */
[----:B------:R-:W-:-:S07]  /*1190*/  SEL R8, R6, R8, P1 ;  /* 0x0000000806087207 */ /* 0x000fce0000800000 */
[----:B------:R-:W-:Y:S05]  /*11a0*/  @!P2 BRA `(.L_x_10) ;  /* 0x00000000002ca947 */ /* 0x000fea0003800000 */
[----:B------:R-:W-:Y:S01]  /*11b0*/  IMAD R10, R8, 0x4, R1 ;  /* 0x00000004080a7824 */ /* 0x000fe200078e0201 */
[----:B------:R-:W2:Y:S05]  /*11c0*/  LDL R9, [R5+0x4] ;  /* 0x0000040005097983 */ /* 0x000eaa0000100800 */
[----:B------:R-:W2:Y:S01]  /*11d0*/  LDL R10, [R10] ;  /* 0x000000000a0a7983 */ /* 0x000ea20000100800 */
[----:B------:R-:W-:Y:S02]  /*11e0*/  ISETP.NE.AND P2, PT, R2, 0x2, PT ;  /* 0x000000020200780c */ /* 0x000fe40003f45270 */
[----:B--2---:R-:W-:-:S11]  /*11f0*/  FSETP.GT.AND P1, PT, R9, R10, PT ;  /* 0x0000000a0900720b */ /* 0x004fd60003f24000 */
[----:B------:R-:W2:Y:S02]  /*1200*/  @P2 LDL R9, [R5+0x8] ;  /* 0x0000080005092983 */ /* 0x000ea40000100800 */
[----:B------:R-:W-:-:S04]  /*1210*/  @P1 VIADD R8, R6, 0x1 ;  /* 0x0000000106081836 */ /* 0x000fc80000000000 */
[----:B------:R-:W-:-:S05]  /*1220*/  @P2 IMAD R11, R8, 0x4, R1 ;  /* 0x00000004080b2824 */ /* 0x000fca00078e0201 */
[----:B------:R-:W2:Y:S02]  /*1230*/  @P2 LDL R12, [R11] ;  /* 0x000000000b0c2983 */ /* 0x000ea40000100800 */
[----:B--2---:R-:W-:-:S13]  /*1240*/  FSETP.GT.AND P1, PT, R9, R12, P2 ;  /* 0x0000000c0900720b */ /* 0x004fda0001724000 */
[----:B------:R-:W-:-:S07]  /*1250*/  @P1 VIADD R8, R6, 0x2 ;  /* 0x0000000206081836 */ /* 0x000fce0000000000 */
.L_x_10:
[----:B------:R-:W-:-:S05]  /*1260*/  LEA R5, R8, R1, 0x2 ;  /* 0x0000000108057211 */ /* 0x000fca00078e10ff */
[----:B------:R-:W2:Y:S01]  /*1270*/  LDL R9, [R5] ;  /* 0x0000000005097983 */ /* 0x000ea20000100800 */
[----:B------:R-:W-:Y:S01]  /*1280*/  BSSY.RECONVERGENT B1, `(.L_x_13) ;  /* 0x0000008000017945 */ /* 0x000fe20003800200 */
[----:B--2--5:R-:W-:-:S13]  /*1290*/  FSETP.GEU.AND P1, PT, R0, R9, PT ;  /* 0x000000090000720b */ /* 0x024fda0003f2e000 */
[----:B------:R-:W-:Y:S05]  /*12a0*/  @P1 BRA `(.L_x_14) ;  /* 0x0000000000141947 */ /* 0x000fea0003800000 */
[----:B------:R-:W0:Y:S02]  /*12b0*/  LDC.64 R8, c[0x0][0x390] ;  /* 0x0000e400ff087b82 */ /* 0x000e240000000a00 */
[----:B0-----:R-:W-:-:S06]  /*12c0*/  IMAD.WIDE.U32 R8, R4, 0x4, R8 ;  /* 0x0000000404087825 */ /* 0x001fcc00078e0008 */
[----:B------:R-:W2:Y:S04]  /*12d0*/  LDG.E R8, desc[UR8][R8.64] ;  /* 0x0000000808087981 */ /* 0x000ea8000c1e1900 */
[----:B------:R0:W-:Y:S04]  /*12e0*/  STL [R5], R0 ;  /* 0x0000000005007387 */ /* 0x0001e80000100800 */
[----:B--2---:R0:W-:Y:S02]  /*12f0*/  STL [R5+0x80], R8 ;  /* 0x0000800805007387 */ /* 0x0041e40000100800 */
.L_x_14:
[----:B------:R-:W-:Y:S05]  /*1300*/  BSYNC.RECONVERGENT B1 ;  /* 0x0000000000017941 */ /* 0x000fea0003800200 */
.L_x_13:
[----:B------:R-:W1:Y:S01]  /*1310*/  LDCU UR4, c[0x0][0x388] ;  /* 0x00007100ff0477ac */ /* 0x000e620008000800 */
[----:B------:R-:W-:-:S05]  /*1320*/  VIADD R4, R4, 0x1 ;  /* 0x0000000104047836 */ /* 0x000fca0000000000 */
[----:B-1----:R-:W-:-:S13]  /*1330*/  ISETP.NE.AND P1, PT, R4, UR4, PT ;  /* 0x0000000404007c0c */ /* 0x002fda000bf25270 */
[----:B------:R-:W-:Y:S05]  /*1340*/  @!P1 BRA `(.L_x_15) ;  /* 0x0000000800349947 */ /* 0x000fea0003800000 */
[----:B------:R-:W-:Y:S05]  /*1350*/  BRA `(.L_x_16) ;  /* 0xfffffff000dc7947 */ /* 0x000fea000383ffff */
.L_x_7:
[----:B------:R-:W-:Y:S01]  /*1360*/  UISETP.GE.U32.AND UP0, UPT, UR4, 0x8, UPT ;  /* 0x000000080400788c */ /* 0x000fe2000bf06070 */
[----:B------:R-:W-:Y:S01]  /*1370*/  IMAD.MOV.U32 R0, RZ, RZ, RZ ;  /* 0x000000ffff007224 */ /* 0x000fe200078e00ff */
[----:B------:R-:W-:-:S07]  /*1380*/  ULOP3.LUT UR5, UR4, 0x7, URZ, 0xc0, !UPT ;  /* 0x0000000704057892 */ /* 0x000fce000f8ec0ff */
[----:B------:R-:W-:Y:S05]  /*1390*/  BRA.U !UP0, `(.L_x_17) ;  /* 0x0000000108bc7547 */ /* 0x000fea000b800000 */
[----:B-1----:R0:W5:Y:S04]  /*13a0*/  LDL R2, [R1] ;  /* 0x0000000001027983 */ /* 0x0021680000100800 */
[----:B------:R0:W5:Y:S01]  /*13b0*/  LDL R4, [R1+0x80] ;  /* 0x0000800001047983 */ /* 0x0001620000100800 */
[----:B------:R-:W-:Y:S01]  /*13c0*/  ULOP3.LUT UR4, UR4, 0x7ffffff8, URZ, 0xc0, !UPT ;  /* 0x7ffffff804047892 */ /* 0x000fe2000f8ec0ff */
[----:B------:R-:W-:-:S05]  /*13d0*/  IMAD.MOV.U32 R3, RZ, RZ, RZ ;  /* 0x000000ffff037224 */ /* 0x000fca00078e00ff */
[----:B------:R-:W-:-:S07]  /*13e0*/  IMAD.U32 R0, RZ, RZ, UR4 ;  /* 0x00000004ff007e24 */ /* 0x000fce000f8e00ff */
.L_x_18:
[----:B-1----:R-:W1:Y:S01]  /*13f0*/  LDC.64 R8, c[0x0][0x380] ;  /* 0x0000e000ff087b82 */ /* 0x002e620000000a00 */
[----:B------:R-:W-:-:S07]  /*1400*/  IMAD.IADD R5, R15, 0x1, R3 ;  /* 0x000000010f057824 */ /* 0x000fce00078e0203 */
[----:B------:R-:W2:Y:S01]  /*1410*/  LDC.64 R10, c[0x0][0x390] ;  /* 0x0000e400ff0a7b82 */ /* 0x000ea20000000a00 */
[----:B-1----:R-:W-:-:S05]  /*1420*/  IMAD.WIDE.U32 R8, R5, 0x4, R8 ;  /* 0x0000000405087825 */ /* 0x002fca00078e0008 */
[----:B------:R-:W3:Y:S04]  /*1430*/  LDG.E R5, desc[UR8][R8.64] ;  /* 0x0000000808057981 */ /* 0x000ee8000c1e1900 */
[----:B------:R-:W4:Y:S01]  /*1440*/  LDG.E R13, desc[UR8][R8.64+0x4] ;  /* 0x00000408080d7981 */ /* 0x000f22000c1e1900 */
[----:B--2---:R-:W-:Y:S01]  /*1450*/  IMAD.WIDE.U32 R10, R3, 0x4, R10 ;  /* 0x00000004030a7825 */ /* 0x004fe200078e000a */
[----:B---3-5:R-:W-:-:S13]  /*1460*/  FSETP.GEU.AND P0, PT, R5, R2, PT ;  /* 0x000000020500720b */ /* 0x028fda0003f0e000 */
[----:B------:R1:W2:Y:S01]  /*1470*/  @!P0 LDG.E R4, desc[UR8][R10.64] ;  /* 0x000000080a048981 */ /* 0x0002a2000c1e1900 */
[----:B------:R-:W-:-:S03]  /*1480*/  @!P0 IMAD.MOV.U32 R2, RZ, RZ, R5 ;  /* 0x000000ffff028224 */ /* 0x000fc600078e0005 */
[----:B------:R-:W3:Y:S02]  /*1490*/  LDG.E R5, desc[UR8][R8.64+0x8] ;  /* 0x0000080808057981 */ /* 0x000ee4000c1e1900 */
[----:B----4-:R-:W-:-:S13]  /*14a0*/  FSETP.GEU.AND P0, PT, R13, R2, PT ;  /* 0x000000020d00720b */ /* 0x010fda0003f0e000 */
[----:B--2---:R1:W2:Y:S01]  /*14b0*/  @!P0 LDG.E R4, desc[UR8][R10.64+0x4] ;  /* 0x000004080a048981 */ /* 0x0042a2000c1e1900 */
[----:B------:R-:W-:-:S03]  /*14c0*/  @!P0 MOV R2, R13 ;  /* 0x0000000d00028202 */ /* 0x000fc60000000f00 */
[----:B------:R-:W4:Y:S01]  /*14d0*/  LDG.E R13, desc[UR8][R8.64+0xc] ;  /* 0x00000c08080d7981 */ /* 0x000f22000c1e1900 */
[----:B---3--:R-:W-:-:S13]  /*14e0*/  FSETP.GEU.AND P0, PT, R5, R2, PT ;  /* 0x000000020500720b */ /* 0x008fda0003f0e000 */
[----:B------:R-:W-:Y:S02]  /*14f0*/  @!P0 IMAD.MOV.U32 R2, RZ, RZ, R5 ;  /* 0x000000ffff028224 */ /* 0x000fe400078e0005 */
[----:B------:R-:W3:Y:S04]  /*1500*/  LDG.E R5, desc[UR8][R8.64+0x10] ;  /* 0x0000100808057981 */ /* 0x000ee8000c1e1900 */
[----:B--2---:R1:W2:Y:S01]  /*1510*/  @!P0 LDG.E R4, desc[UR8][R10.64+0x8] ;  /* 0x000008080a048981 */ /* 0x0042a2000c1e1900 */
[----:B----4-:R-:W-:-:S13]  /*1520*/  FSETP.GEU.AND P0, PT, R13, R2, PT ;  /* 0x000000020d00720b */ /* 0x010fda0003f0e000 */
[----:B------:R-:W-:Y:S02]  /*1530*/  @!P0 IMAD.MOV.U32 R2, RZ, RZ, R13 ;  /* 0x000000ffff028224 */ /* 0x000fe400078e000d */
[----:B------:R-:W4:Y:S04]  /*1540*/  LDG.E R13, desc[UR8][R8.64+0x14] ;  /* 0x00001408080d7981 */ /* 0x000f28000c1e1900 */
[----:B--2---:R1:W2:Y:S01]  /*1550*/  @!P0 LDG.E R4, desc[UR8][R10.64+0xc] ;  /* 0x00000c080a048981 */ /* 0x0042a2000c1e1900 */
        /* <DEDUP_REMOVED lines=9> */
[----:B------:R-:W-:Y:S01]  /*15f0*/  @!P0 IMAD.MOV.U32 R2, RZ, RZ, R5 ;  /* 0x000000ffff028224 */ /* 0x000fe200078e0005 */
[----:B--2---:R1:W2:Y:S04]  /*1600*/  @!P0 LDG.E R4, desc[UR8][R10.64+0x18] ;  /* 0x000018080a048981 */ /* 0x0042a8000c1e1900 */
[----:B----4-:R-:W-:Y:S01]  /*1610*/  FSETP.GEU.AND P0, PT, R13, R2, PT ;  /* 0x000000020d00720b */ /* 0x010fe20003f0e000 */
[----:B------:R-:W-:-:S05]  /*1620*/  VIADD R3, R3, 0x8 ;  /* 0x0000000803037836 */ /* 0x000fca0000000000 */
[----:B------:R-:W-:-:S07]  /*1630*/  ISETP.NE.AND P1, PT, R3, R0, PT ;  /* 0x000000000300720c */ /* 0x000fce0003f25270 */
[----:B--2---:R1:W5:Y:S01]  /*1640*/  @!P0 LDG.E R4, desc[UR8][R10.64+0x1c] ;  /* 0x00001c080a048981 */ /* 0x004362000c1e1900 */
[----:B------:R-:W-:-:S05]  /*1650*/  @!P0 MOV R2, R13 ;  /* 0x0000000d00028202 */ /* 0x000fca0000000f00 */
[----:B------:R-:W-:Y:S05]  /*1660*/  @P1 BRA `(.L_x_18) ;  /* 0xfffffffc00601947 */ /* 0x000fea000383ffff */
[----:B------:R2:W-:Y:S04]  /*1670*/  STL [R1], R2 ;  /* 0x0000000201007387 */ /* 0x0005e80000100800 */
[----:B-----5:R2:W-:Y:S02]  /*1680*/  STL [R1+0x80], R4 ;  /* 0x0000800401007387 */ /* 0x0205e40000100800 */
.L_x_17:
[----:B------:R-:W-:-:S09]  /*1690*/  UISETP.NE.AND UP0, UPT, UR5, URZ, UPT ;  /* 0x000000ff0500728c */ /* 0x000fd2000bf05270 */
[----:B------:R-:W-:Y:S05]  /*16a0*/  BRA.U !UP0, `(.L_x_15) ;  /* 0x00000005085c7547 */ /* 0x000fea000b800000 */
[----:B------:R-:W3:Y:S01]  /*16b0*/  LDCU UR4, c[0x0][0x388] ;  /* 0x00007100ff0477ac */ /* 0x000ee20008000800 */
[----:B------:R-:W-:Y:S02]  /*16c0*/  UISETP.GE.U32.AND UP0, UPT, UR5, 0x4, UPT ;  /* 0x000000040500788c */ /* 0x000fe4000bf06070 */
[----:B---3--:R-:W-:-:S07]  /*16d0*/  ULOP3.LUT UR6, UR4, 0x3, URZ, 0xc0, !UPT ;  /* 0x0000000304067892 */ /* 0x008fce000f8ec0ff */
[----:B------:R-:W-:Y:S05]  /*16e0*/  BRA.U !UP0, `(.L_x_19) ;  /* 0x0000000108987547 */ /* 0x000fea000b800000 */
[----:B------:R-:W3:Y:S01]  /*16f0*/  LDC.64 R16, c[0x0][0x380] ;  /* 0x0000e000ff107b82 */ /* 0x000ee20000000a00 */
[----:B------:R-:W4:Y:S01]  /*1700*/  LDCU.64 UR10, c[0x0][0x380] ;  /* 0x00007000ff0a77ac */ /* 0x000f220008000a00 */
[----:B-1----:R-:W-:Y:S01]  /*1710*/  IMAD.IADD R3, R15, 0x1, R0 ;  /* 0x000000010f037824 */ /* 0x002fe200078e0200 */
[----:B--2---:R-:W2:Y:S05]  /*1720*/  LDL R4, [R1] ;  /* 0x0000000001047983 */ /* 0x004eaa0000100800 */
[----:B------:R-:W1:Y:S01]  /*1730*/  LDC.64 R12, c[0x0][0x390] ;  /* 0x0000e400ff0c7b82 */ /* 0x000e620000000a00 */
[----:B---3--:R-:W-:Y:S01]  /*1740*/  IMAD.WIDE.U32 R16, R3, 0x4, R16 ;  /* 0x0000000403107825 */ /* 0x008fe200078e0010 */
[----:B------:R-:W-:-:S04]  /*1750*/  IADD3 R3, P0, PT, R15, R0, RZ ;  /* 0x000000000f037210 */ /* 0x000fc80007f1e0ff */
[----:B------:R-:W2:Y:S01]  /*1760*/  LDG.E R5, desc[UR8][R16.64] ;  /* 0x0000000810057981 */ /* 0x000ea2000c1e1900 */
[----:B------:R-:W-:Y:S01]  /*1770*/  IMAD.X R6, RZ, RZ, RZ, P0 ;  /* 0x000000ffff067224 */ /* 0x000fe200000e06ff */
[----:B----4-:R-:W-:-:S04]  /*1780*/  LEA R2, P0, R3, UR10, 0x2 ;  /* 0x0000000a03027c11 */ /* 0x010fc8000f8010ff */
[----:B------:R-:W-:-:S05]  /*1790*/  LEA.HI.X R3, R3, UR11, R6, 0x2, P0 ;  /* 0x0000000b03037c11 */ /* 0x000fca00080f1406 */
[----:B------:R-:W3:Y:S04]  /*17a0*/  LDG.E R9, desc[UR8][R2.64+0x4] ;  /* 0x0000040802097981 */ /* 0x000ee8000c1e1900 */
[----:B------:R-:W4:Y:S01]  /*17b0*/  LDG.E R11, desc[UR8][R2.64+0x8] ;  /* 0x00000808020b7981 */ /* 0x000f22000c1e1900 */
[----:B-1----:R-:W-:-:S03]  /*17c0*/  IMAD.WIDE.U32 R12, R0, 0x4, R12 ;  /* 0x00000004000c7825 */ /* 0x002fc600078e000c */
[----:B------:R-:W5:Y:S01]  /*17d0*/  LDG.E R3, desc[UR8][R2.64+0xc] ;  /* 0x00000c0802037981 */ /* 0x000f62000c1e1900 */
[----:B--2---:R-:W-:-:S13]  /*17e0*/  FSETP.GEU.AND P0, PT, R5, R4, PT ;  /* 0x000000040500720b */ /* 0x004fda0003f0e000 */
[----:B------:R-:W-:Y:S01]  /*17f0*/  @!P0 IMAD.MOV.U32 R4, RZ, RZ, R5 ;  /* 0x000000ffff048224 */ /* 0x000fe200078e0005 */
[----:B------:R-:W2:Y:S04]  /*1800*/  @!P0 LDG.E R6, desc[UR8][R12.64] ;  /* 0x000000080c068981 */ /* 0x000ea8000c1e1900 */
[----:B---3--:R-:W-:-:S13]  /*1810*/  FSETP.GEU.AND P1, PT, R9, R4, PT ;  /* 0x000000040900720b */ /* 0x008fda0003f2e000 */
[----:B------:R-:W-:Y:S01]  /*1820*/  @!P1 IMAD.MOV.U32 R4, RZ, RZ, R9 ;  /* 0x000000ffff049224 */ /* 0x000fe200078e0009 */
[----:B------:R-:W3:Y:S04]  /*1830*/  @!P1 LDG.E R8, desc[UR8][R12.64+0x4] ;  /* 0x000004080c089981 */ /* 0x000ee8000c1e1900 */
[----:B----4-:R-:W-:-:S13]  /*1840*/  FSETP.GEU.AND P2, PT, R11, R4, PT ;  /* 0x000000040b00720b */ /* 0x010fda0003f4e000 */
[----:B------:R-:W4:Y:S01]  /*1850*/  @!P2 LDG.E R10, desc[UR8][R12.64+0x8] ;  /* 0x000008080c0aa981 */ /* 0x000f22000c1e1900 */
[----:B------:R-:W-:-:S03]  /*1860*/  @!P2 IMAD.MOV.U32 R4, RZ, RZ, R11 ;  /* 0x000000ffff04a224 */ /* 0x000fc600078e000b */
[----:B------:R1:W-:Y:S04]  /*1870*/  @!P0 STL [R1], R5 ;  /* 0x0000000501008387 */ /* 0x0003e80000100800 */
[----:B------:R1:W-:Y:S04]  /*1880*/  @!P1 STL [R1], R9 ;  /* 0x0000000901009387 */ /* 0x0003e80000100800 */
[----:B------:R1:W-:Y:S01]  /*1890*/  @!P2 STL [R1], R11 ;  /* 0x0000000b0100a387 */ /* 0x0003e20000100800 */
[----:B------:R-:W-:Y:S03]  /*18a0*/  BSSY.RECONVERGENT B1, `(.L_x_20) ;  /* 0x0000009000017945 */ /* 0x000fe60003800200 */
[----:B--2---:R1:W-:Y:S01]  /*18b0*/  @!P0 STL [R1+0x80], R6 ;  /* 0x0000800601008387 */ /* 0x0043e20000100800 */
[----:B-----5:R-:W-:-:S03]  /*18c0*/  FSETP.GEU.AND P0, PT, R3, R4, PT ;  /* 0x000000040300720b */ /* 0x020fc60003f0e000 */
[----:B---3--:R1:W-:Y:S04]  /*18d0*/  @!P1 STL [R1+0x80], R8 ;  /* 0x0000800801009387 */ /* 0x0083e80000100800 */
[----:B----4-:R1:W-:Y:S06]  /*18e0*/  @!P2 STL [R1+0x80], R10 ;  /* 0x0000800a0100a387 */ /* 0x0103ec0000100800 */
[----:B------:R-:W-:Y:S05]  /*18f0*/  @P0 BRA `(.L_x_21) ;  /* 0x00000000000c0947 */ /* 0x000fea0003800000 */
[----:B------:R-:W2:Y:S04]  /*1900*/  LDG.E R2, desc[UR8][R12.64+0xc] ;  /* 0x00000c080c027981 */ /* 0x000ea8000c1e1900 */
[----:B------:R3:W-:Y:S04]  /*1910*/  STL [R1], R3 ;  /* 0x0000000301007387 */ /* 0x0007e80000100800 */
[----:B--2---:R3:W-:Y:S02]  /*1920*/  STL [R1+0x80], R2 ;  /* 0x0000800201007387 */ /* 0x0047e40000100800 */
.L_x_21:
[----:B------:R-:W-:Y:S05]  /*1930*/  BSYNC.RECONVERGENT B1 ;  /* 0x0000000000017941 */ /* 0x000fea0003800200 */
.L_x_20:
[----:B------:R-:W-:-:S07]  /*1940*/  VIADD R0, R0, 0x4 ;  /* 0x0000000400007836 */ /* 0x000fce0000000000 */
.L_x_19:
[----:B------:R-:W-:-:S09]  /*1950*/  UISETP.NE.AND UP0, UPT, UR6, URZ, UPT ;  /* 0x000000ff0600728c */ /* 0x000fd2000bf05270 */
[----:B------:R-:W-:Y:S05]  /*1960*/  BRA.U !UP0, `(.L_x_15) ;  /* 0x0000000108ac7547 */ /* 0x000fea000b800000 */
[----:B------:R-:W-:-:S09]  /*1970*/  UISETP.NE.AND UP0, UPT, UR6, 0x1, UPT ;  /* 0x000000010600788c */ /* 0x000fd2000bf05270 */
[----:B------:R-:W-:Y:S05]  /*1980*/  BRA.U !UP0, `(.L_x_22) ;  /* 0x0000000108687547 */ /* 0x000fea000b800000 */
[----:B-123--:R-:W1:Y:S01]  /*1990*/  LDC.64 R2, c[0x0][0x380] ;  /* 0x0000e000ff027b82 */ /* 0x00ee620000000a00 */
[----:B------:R-:W-:Y:S01]  /*19a0*/  IADD3 R11, PT, PT, R15, R0, RZ ;  /* 0x000000000f0b7210 */ /* 0x000fe20007ffe0ff */
[----:B------:R-:W2:Y:S01]  /*19b0*/  LDL R13, [R1] ;  /* 0x00000000010d7983 */ /* 0x000ea20000100800 */
[----:B------:R-:W3:Y:S05]  /*19c0*/  LDCU.64 UR6, c[0x0][0x380] ;  /* 0x00007000ff0677ac */ /* 0x000eea0008000a00 */
[----:B------:R-:W4:Y:S01]  /*19d0*/  LDC.64 R8, c[0x0][0x390] ;  /* 0x0000e400ff087b82 */ /* 0x000f220000000a00 */
[----:B-1----:R-:W-:-:S05]  /*19e0*/  IMAD.WIDE.U32 R10, R11, 0x4, R2 ;  /* 0x000000040b0a7825 */ /* 0x002fca00078e0002 */
[----:B------:R-:W2:Y:S01]  /*19f0*/  LDG.E R6, desc[UR8][R10.64] ;  /* 0x000000080a067981 */ /* 0x000ea2000c1e1900 */
[----:B------:R-:W-:-:S05]  /*1a00*/  IADD3 R2, P1, PT, R15, R0, RZ ;  /* 0x000000000f027210 */ /* 0x000fca0007f3e0ff */
[----:B------:R-:W-:Y:S01]  /*1a10*/  IMAD.X R3, RZ, RZ, RZ, P1 ;  /* 0x000000ffff037224 */ /* 0x000fe200008e06ff */
[----:B---3--:R-:W-:Y:S01]  /*1a20*/  LEA R4, P1, R2, UR6, 0x2 ;  /* 0x0000000602047c11 */ /* 0x008fe2000f8210ff */
[----:B----4-:R-:W-:-:S03]  /*1a30*/  IMAD.WIDE.U32 R8, R0, 0x4, R8 ;  /* 0x0000000400087825 */ /* 0x010fc600078e0008 */
[----:B------:R-:W-:-:S05]  /*1a40*/  LEA.HI.X R5, R2, UR7, R3, 0x2, P1 ;  /* 0x0000000702057c11 */ /* 0x000fca00088f1403 */
[----:B------:R-:W3:Y:S01]  /*1a50*/  LDG.E R4, desc[UR8][R4.64+0x4] ;  /* 0x0000040804047981 */ /* 0x000ee2000c1e1900 */
[----:B--2---:R-:W-:-:S13]  /*1a60*/  FSETP.GEU.AND P0, PT, R6, R13, PT ;  /* 0x0000000d0600720b */ /* 0x004fda0003f0e000 */
[----:B------:R-:W2:Y:S01]  /*1a70*/  @!P0 LDG.E R2, desc[UR8][R8.64] ;  /* 0x0000000808028981 */ /* 0x000ea2000c1e1900 */
[----:B------:R-:W-:-:S03]  /*1a80*/  @!P0 IMAD.MOV.U32 R13, RZ, RZ, R6 ;  /* 0x000000ffff0d8224 */ /* 0x000fc600078e0006 */
[----:B------:R1:W-:Y:S01]  /*1a90*/  @!P0 STL [R1], R6 ;  /* 0x0000000601008387 */ /* 0x0003e20000100800 */
[----:B------:R-:W-:Y:S03]  /*1aa0*/  BSSY.RECONVERGENT B1, `(.L_x_23) ;  /* 0x0000007000017945 */ /* 0x000fe60003800200 */
[----:B--2---:R1:W-:Y:S01]  /*1ab0*/  @!P0 STL [R1+0x80], R2 ;  /* 0x0000800201008387 */ /* 0x0043e20000100800 */
[----:B---3--:R-:W-:-:S13]  /*1ac0*/  FSETP.GEU.AND P0, PT, R4, R13, PT ;  /* 0x0000000d0400720b */ /* 0x008fda0003f0e000 */
[----:B-1----:R-:W-:Y:S05]  /*1ad0*/  @P0 BRA `(.L_x_24) ;  /* 0x00000000000c0947 */ /* 0x002fea0003800000 */
[----:B------:R-:W2:Y:S04]  /*1ae0*/  LDG.E R2, desc[UR8][R8.64+0x4] ;  /* 0x0000040808027981 */ /* 0x000ea8000c1e1900 */
[----:B------:R1:W-:Y:S04]  /*1af0*/  STL [R1], R4 ;  /* 0x0000000401007387 */ /* 0x0003e80000100800 */
[----:B--2---:R1:W-:Y:S02]  /*1b00*/  STL [R1+0x80], R2 ;  /* 0x0000800201007387 */ /* 0x0043e40000100800 */
.L_x_24:
[----:B------:R-:W-:Y:S05]  /*1b10*/  BSYNC.RECONVERGENT B1 ;  /* 0x0000000000017941 */ /* 0x000fea0003800200 */
.L_x_23:
[----:B------:R-:W-:-:S07]  /*1b20*/  VIADD R0, R0, 0x2 ;  /* 0x0000000200007836 */ /* 0x000fce0000000000 */
.L_x_22:
[----:B------:R-:W-:-:S04]  /*1b30*/  ULOP3.LUT UR4, UR4, 0x1, URZ, 0xc0, !UPT ;  /* 0x0000000104047892 */ /* 0x000fc8000f8ec0ff */
[----:B------:R-:W-:-:S09]  /*1b40*/  UISETP.NE.U32.AND UP0, UPT, UR4, 0x1, UPT ;  /* 0x000000010400788c */ /* 0x000fd2000bf05070 */
[----:B------:R-:W-:Y:S05]  /*1b50*/  BRA.U UP0, `(.L_x_15) ;  /* 0x0000000100307547 */ /* 0x000fea000b800000 */
[----:B-123--:R-:W1:Y:S01]  /*1b60*/  LDC.64 R2, c[0x0][0x380] ;  /* 0x0000e000ff027b82 */ /* 0x00ee620000000a00 */
[----:B------:R-:W-:Y:S01]  /*1b70*/  IMAD.IADD R15, R15, 0x1, R0 ;  /* 0x000000010f0f7824 */ /* 0x000fe200078e0200 */
[----:B------:R-:W2:Y:S03]  /*1b80*/  LDL R5, [R1] ;  /* 0x0000000001057983 */ /* 0x000ea60000100800 */
[----:B-1----:R-:W-:-:S06]  /*1b90*/  IMAD.WIDE.U32 R2, R15, 0x4, R2 ;  /* 0x000000040f027825 */ /* 0x002fcc00078e0002 */
[----:B------:R-:W2:Y:S02]  /*1ba0*/  LDG.E R2, desc[UR8][R2.64] ;  /* 0x0000000802027981 */ /* 0x000ea4000c1e1900 */
[----:B--2---:R-:W-:-:S13]  /*1bb0*/  FSETP.GEU.AND P0, PT, R2, R5, PT ;  /* 0x000000050200720b */ /* 0x004fda0003f0e000 */
[----:B------:R-:W-:Y:S05]  /*1bc0*/  @P0 BRA `(.L_x_15) ;  /* 0x0000000000140947 */ /* 0x000fea0003800000 */
[----:B------:R-:W1:Y:S02]  /*1bd0*/  LDC.64 R4, c[0x0][0x390] ;  /* 0x0000e400ff047b82 */ /* 0x000e640000000a00 */
[----:B-1----:R-:W-:-:S05]  /*1be0*/  IMAD.WIDE.U32 R4, R0, 0x4, R4 ;  /* 0x0000000400047825 */ /* 0x002fca00078e0004 */
[----:B------:R-:W2:Y:S04]  /*1bf0*/  LDG.E R0, desc[UR8][R4.64] ;  /* 0x0000000804007981 */ /* 0x000ea8000c1e1900 */
[----:B------:R4:W-:Y:S04]  /*1c00*/  STL [R1], R2 ;  /* 0x0000000201007387 */ /* 0x0009e80000100800 */
[----:B--2---:R4:W-:Y:S02]  /*1c10*/  STL [R1+0x80], R0 ;  /* 0x0000800001007387 */ /* 0x0049e40000100800 */
.L_x_15:
[----:B------:R-:W-:Y:S05]  /*1c20*/  BSYNC.RECONVERGENT B0 ;  /* 0x0000000000007941 */ /* 0x000fea0003800200 */
.L_x_6:
[----:B01----:R-:W0:Y:S01]  /*1c30*/  LDC R9, c[0x0][0x3a0] ;  /* 0x0000e800ff097b82 */ /* 0x003e220000000800 */
[----:B------:R1:W-:Y:S01]  /*1c40*/  STL.128 [R1+0x100], RZ ;  /* 0x000100ff01007387 */ /* 0x0003e20000100c00 */
[----:B----4-:R-:W-:-:S03]  /*1c50*/  VIADD R0, R1, 0x120 ;  /* 0x0000012001007836 */ /* 0x010fc60000000000 */
[----:B------:R1:W-:Y:S04]  /*1c60*/  STL.128 [R1+0x110], RZ ;  /* 0x000110ff01007387 */ /* 0x0003e80000100c00 */
[----:B------:R1:W-:Y:S04]  /*1c70*/  STL.128 [R1+0x120], RZ ;  /* 0x000120ff01007387 */ /* 0x0003e80000100c00 */
[----:B------:R1:W-:Y:S01]  /*1c80*/  STL.128 [R1+0x130], RZ ;  /* 0x000130ff01007387 */ /* 0x0003e20000100c00 */
[----:B0-----:R-:W-:-:S13]  /*1c90*/  ISETP.GE.AND P0, PT, R9, 0x1, PT ;  /* 0x000000010900780c */ /* 0x001fda0003f06270 */
[----:B-1----:R-:W-:Y:S05]  /*1ca0*/  @!P0 BRA `(.L_x_25) ;  /* 0x0000001000e08947 */ /* 0x002fea0003800000 */
[C---:B------:R-:W-:Y:S01]  /*1cb0*/  ISETP.GE.U32.AND P0, PT, R9.reuse, 0x10, PT ;  /* 0x000000100900780c */ /* 0x040fe20003f06070 */
[----:B--23--:R-:W-:Y:S01]  /*1cc0*/  IMAD.MOV.U32 R2, RZ, RZ, RZ ;  /* 0x000000ffff027224 */ /* 0x00cfe200078e00ff */
[----:B------:R-:W-:-:S11]  /*1cd0*/  LOP3.LUT R10, R9, 0xf, RZ, 0xc0, !PT ;  /* 0x0000000f090a7812 */ /* 0x000fd600078ec0ff */
[----:B------:R-:W-:Y:S05]  /*1ce0*/  @!P0 BRA `(.L_x_26) ;  /* 0x0000000c00248947 */ /* 0x000fea0003800000 */
[----:B------:R-:W2:Y:S02]  /*1cf0*/  LDL R2, [R1+0x80] ;  /* 0x0000800001027983 */ /* 0x000ea40000100800 */
[----:B--2---:R-:W-:-:S13]  /*1d00*/  ISETP.GE.AND P0, PT, R2, RZ, PT ;  /* 0x000000ff0200720c */ /* 0x004fda0003f06270 */
[----:B------:R-:W-:-:S05]  /*1d10*/  @P0 LEA R2, R2, R21, 0x2 ;  /* 0x0000001502020211 */ /* 0x000fca00078e10ff */
[----:B------:R-:W2:Y:S02]  /*1d20*/  @P0 LDL R3, [R2] ;  /* 0x0000000002030983 */ /* 0x000ea40000100800 */
[----:B--2---:R-:W-:-:S05]  /*1d30*/  @P0 VIADD R3, R3, 0x1 ;  /* 0x0000000103030836 */ /* 0x004fca0000000000 */
[----:B------:R0:W-:Y:S04]  /*1d40*/  @P0 STL [R2], R3 ;  /* 0x0000000302000387 */ /* 0x0001e80000100800 */
[----:B------:R-:W2:Y:S02]  /*1d50*/  LDL R4, [R1+0x84] ;  /* 0x0000840001047983 */ /* 0x000ea40000100800 */
[----:B--2---:R-:W-:-:S13]  /*1d60*/  ISETP.GE.AND P0, PT, R4, RZ, PT ;  /* 0x000000ff0400720c */ /* 0x004fda0003f06270 */
[----:B------:R-:W-:-:S05]  /*1d70*/  @P0 IMAD R4, R4, 0x4, R21 ;  /* 0x0000000404040824 */ /* 0x000fca00078e0215 */
[----:B------:R-:W2:Y:S02]  /*1d80*/  @P0 LDL R5, [R4] ;  /* 0x0000000004050983 */ /* 0x000ea40000100800 */
[----:B--2---:R-:W-:-:S05]  /*1d90*/  @P0 VIADD R5, R5, 0x1 ;  /* 0x0000000105050836 */ /* 0x004fca0000000000 */
[----:B------:R1:W-:Y:S04]  /*1da0*/  @P0 STL [R4], R5 ;  /* 0x0000000504000387 */ /* 0x0003e80000100800 */
[----:B------:R-:W2:Y:S02]  /*1db0*/  LDL R6, [R1+0x88] ;  /* 0x0000880001067983 */ /* 0x000ea40000100800 */
[----:B--2---:R-:W-:-:S13]  /*1dc0*/  ISETP.GE.AND P0, PT, R6, RZ, PT ;  /* 0x000000ff0600720c */ /* 0x004fda0003f06270 */
[----:B------:R-:W-:-:S05]  /*1dd0*/  @P0 IMAD R6, R6, 0x4, R21 ;  /* 0x0000000406060824 */ /* 0x000fca00078e0215 */
[----:B------:R-:W0:Y:S02]  /*1de0*/  @P0 LDL R8, [R6] ;  /* 0x0000000006080983 */ /* 0x000e240000100800 */
[----:B0-----:R-:W-:-:S05]  /*1df0*/  @P0 VIADD R3, R8, 0x1 ;  /* 0x0000000108030836 */ /* 0x001fca0000000000 */
[----:B------:R0:W-:Y:S04]  /*1e00*/  @P0 STL [R6], R3 ;  /* 0x0000000306000387 */ /* 0x0001e80000100800 */
[----:B------:R-:W2:Y:S02]  /*1e10*/  LDL R2, [R1+0x8c] ;  /* 0x00008c0001027983 */ /* 0x000ea40000100800 */
[----:B--2---:R-:W-:-:S13]  /*1e20*/  ISETP.GE.AND P0, PT, R2, RZ, PT ;  /* 0x000000ff0200720c */ /* 0x004fda0003f06270 */
[----:B------:R-:W-:-:S05]  /*1e30*/  @P0 IMAD R2, R2, 0x4, R21 ;  /* 0x0000000402020824 */ /* 0x000fca00078e0215 */
[----:B------:R-:W1:Y:S02]  /*1e40*/  @P0 LDL R8, [R2] ;  /* 0x0000000002080983 */ /* 0x000e640000100800 */
[----:B-1----:R-:W-:-:S05]  /*1e50*/  @P0 IADD3 R5, PT, PT, R8, 0x1, RZ ;  /* 0x0000000108050810 */ /* 0x002fca0007ffe0ff */
        /* <DEDUP_REMOVED lines=11> */
[----:B-1----:R-:W-:-:S05]  /*1f10*/  @P0 VIADD R5, R8, 0x1 ;  /* 0x0000000108050836 */ /* 0x002fca0000000000 */
        /* <DEDUP_REMOVED lines=9> */
[----:B------:R-:W-:-:S05]  /*1fb0*/  @P0 LEA R4, R4, R21, 0x2 ;  /* 0x0000001504040211 */ /* 0x000fca00078e10ff */
        /* <DEDUP_REMOVED lines=19> */
[----:B0-----:R-:W-:-:S05]  /*20f0*/  @P0 IADD3 R3, PT, PT, R8, 0x1, RZ ;  /* 0x0000000108030810 */ /* 0x001fca0007ffe0ff */
        /* <DEDUP_REMOVED lines=21> */
[----:B------:R-:W-:-:S05]  /*2250*/  @P0 LEA R6, R6, R21, 0x2 ;  /* 0x0000001506060211 */ /* 0x000fca00078e10ff */
[----:B------:R-:W0:Y:S02]  /*2260*/  @P0 LDL R8, [R6] ;  /* 0x0000000006080983 */ /* 0x000e240000100800 */
[----:B0-----:R-:W-:-:S05]  /*2270*/  @P0 VIADD R3, R8, 0x1 ;  /* 0x0000000108030836 */ /* 0x001fca0000000000 */
[----:B------:R0:W-:Y:S04]  /*2280*/  @P0 STL [R6], R3 ;  /* 0x0000000306000387 */ /* 0x0001e80000100800 */
[----:B------:R-:W2:Y:S02]  /*2290*/  LDL R2, [R1+0xbc] ;  /* 0x0000bc0001027983 */ /* 0x000ea40000100800 */
[----:B--2---:R-:W-:-:S13]  /*22a0*/  ISETP.GE.AND P0, PT, R2, RZ, PT ;  /* 0x000000ff0200720c */ /* 0x004fda0003f06270 */
[----:B------:R-:W-:-:S05]  /*22b0*/  @P0 IMAD R8, R2, 0x4, R21 ;  /* 0x0000000402080824 */ /* 0x000fca00078e0215 */
[----:B------:R-:W1:Y:S02]  /*22c0*/  @P0 LDL R2, [R8] ;  /* 0x0000000008020983 */ /* 0x000e640000100800 */
[----:B-1----:R-:W-:Y:S01]  /*22d0*/  @P0 VIADD R5, R2, 0x1 ;  /* 0x0000000102050836 */ /* 0x002fe20000000000 */
[----:B------:R-:W-:-:S04]  /*22e0*/  LOP3.LUT R2, R9, 0x7ffffff0, RZ, 0xc0, !PT ;  /* 0x7ffffff009027812 */ /* 0x000fc800078ec0ff */
[----:B------:R-:W-:Y:S01]  /*22f0*/  IADD3 R4, PT, PT, -R2, 0x10, RZ ;  /* 0x0000001002047810 */ /* 0x000fe20007ffe1ff */
[----:B------:R0:W-:Y:S03]  /*2300*/  @P0 STL [R8], R5 ;  /* 0x0000000508000387 */ /* 0x0001e60000100800 */
[----:B------:R-:W-:-:S13]  /*2310*/  ISETP.NE.AND P0, PT, R4, RZ, PT ;  /* 0x000000ff0400720c */ /* 0x000fda0003f05270 */
[----:B0-----:R-:W-:Y:S05]  /*2320*/  @!P0 BRA `(.L_x_26) ;  /* 0x0000000400948947 */ /* 0x001fea0003800000 */
[----:B------:R-:W-:-:S07]  /*2330*/  VIADD R3, R1, 0xe0 ;  /* 0x000000e001037836 */ /* 0x000fce0000000000 */
.L_x_27:
[----:B------:R-:W2:Y:S02]  /*2340*/  LDL R6, [R3+-0x20] ;  /* 0xffffe00003067983 */ /* 0x000ea40000100800 */
[----:B--2---:R-:W-:-:S13]  /*2350*/  ISETP.GE.AND P0, PT, R6, RZ, PT ;  /* 0x000000ff0600720c */ /* 0x004fda0003f06270 */
[----:B------:R-:W-:-:S05]  /*2360*/  @P0 IMAD R6, R6, 0x4, R21 ;  /* 0x0000000406060824 */ /* 0x000fca00078e0215 */
[----:B------:R-:W2:Y:S02]  /*2370*/  @P0 LDL R5, [R6] ;  /* 0x0000000006050983 */ /* 0x000ea40000100800 */
[----:B--2---:R-:W-:-:S05]  /*2380*/  @P0 VIADD R11, R5, 0x1 ;  /* 0x00000001050b0836 */ /* 0x004fca0000000000 */
[----:B------:R0:W-:Y:S04]  /*2390*/  @P0 STL [R6], R11 ;  /* 0x0000000b06000387 */ /* 0x0001e80000100800 */
[----:B------:R-:W2:Y:S02]  /*23a0*/  LDL R8, [R3+-0x1c] ;  /* 0xffffe40003087983 */ /* 0x000ea40000100800 */
[----:B--2---:R-:W-:-:S13]  /*23b0*/  ISETP.GE.AND P0, PT, R8, RZ, PT ;  /* 0x000000ff0800720c */ /* 0x004fda0003f06270 */
[----:B------:R-:W-:-:S05]  /*23c0*/  @P0 LEA R9, R8, R21, 0x2 ;  /* 0x0000001508090211 */ /* 0x000fca00078e10ff */
[----:B------:R-:W2:Y:S02]  /*23d0*/  @P0 LDL R5, [R9] ;  /* 0x0000000009050983 */ /* 0x000ea40000100800 */
[----:B--2---:R-:W-:-:S05]  /*23e0*/  @P0 VIADD R12, R5, 0x1 ;  /* 0x00000001050c0836 */ /* 0x004fca0000000000 */
[----:B------:R1:W-:Y:S04]  /*23f0*/  @P0 STL [R9], R12 ;  /* 0x0000000c09000387 */ /* 0x0003e80000100800 */
[----:B------:R-:W2:Y:S02]  /*2400*/  LDL R8, [R3+-0x18] ;  /* 0xffffe80003087983 */ /* 0x000ea40000100800 */
[----:B--2---:R-:W-:-:S13]  /*2410*/  ISETP.GE.AND P0, PT, R8, RZ, PT ;  /* 0x000000ff0800720c */ /* 0x004fda0003f06270 */
[----:B------:R-:W-:-:S05]  /*2420*/  @P0 IMAD R8, R8, 0x4, R21 ;  /* 0x0000000408080824 */ /* 0x000fca00078e0215 */
[----:B------:R-:W2:Y:S02]  /*2430*/  @P0 LDL R5, [R8] ;  /* 0x0000000008050983 */ /* 0x000ea40000100800 */
[----:B--2---:R-:W-:-:S05]  /*2440*/  @P0 VIADD R13, R5, 0x1 ;  /* 0x00000001050d0836 */ /* 0x004fca0000000000 */
[----:B------:R2:W-:Y:S04]  /*2450*/  @P0 STL [R8], R13 ;  /* 0x0000000d08000387 */ /* 0x0005e80000100800 */
[----:B0-----:R-:W3:Y:S02]  /*2460*/  LDL R6, [R3+-0x14] ;  /* 0xffffec0003067983 */ /* 0x001ee40000100800 */
[----:B---3--:R-:W-:-:S13]  /*2470*/  ISETP.GE.AND P0, PT, R6, RZ, PT ;  /* 0x000000ff0600720c */ /* 0x008fda0003f06270 */
[----:B------:R-:W-:-:S05]  /*2480*/  @P0 IMAD R6, R6, 0x4, R21 ;  /* 0x0000000406060824 */ /* 0x000fca00078e0215 */
[----:B------:R-:W3:Y:S02]  /*2490*/  @P0 LDL R5, [R6] ;  /* 0x0000000006050983 */ /* 0x000ee40000100800 */
[----:B---3--:R-:W-:-:S05]  /*24a0*/  @P0 VIADD R11, R5, 0x1 ;  /* 0x00000001050b0836 */ /* 0x008fca0000000000 */
[----:B------:R0:W-:Y:S04]  /*24b0*/  @P0 STL [R6], R11 ;  /* 0x0000000b06000387 */ /* 0x0001e80000100800 */
[----:B-1----:R-:W3:Y:S02]  /*24c0*/  LDL R12, [R3+-0x10] ;  /* 0xfffff000030c7983 */ /* 0x002ee40000100800 */
[----:B---3--:R-:W-:-:S13]  /*24d0*/  ISETP.GE.AND P0, PT, R12, RZ, PT ;  /* 0x000000ff0c00720c */ /* 0x008fda0003f06270 */
[----:B------:R-:W-:-:S05]  /*24e0*/  @P0 IMAD R9, R12, 0x4, R21 ;  /* 0x000000040c090824 */ /* 0x000fca00078e0215 */
[----:B------:R-:W3:Y:S02]  /*24f0*/  @P0 LDL R5, [R9] ;  /* 0x0000000009050983 */ /* 0x000ee40000100800 */
[----:B---3--:R-:W-:-:S05]  /*2500*/  @P0 IADD3 R12, PT, PT, R5, 0x1, RZ ;  /* 0x00000001050c0810 */ /* 0x008fca0007ffe0ff */
[----:B------:R1:W-:Y:S04]  /*2510*/  @P0 STL [R9], R12 ;  /* 0x0000000c09000387 */ /* 0x0003e80000100800 */
[----:B--2---:R-:W2:Y:S02]  /*2520*/  LDL R8, [R3+-0xc] ;  /* 0xfffff40003087983 */ /* 0x004ea40000100800 */
        /* <DEDUP_REMOVED lines=15> */
[----:B---3--:R-:W-:-:S05]  /*2620*/  @P0 VIADD R12, R5, 0x1 ;  /* 0x00000001050c0836 */ /* 0x008fca0000000000 */
[----:B------:R1:W-:Y:S04]  /*2630*/  @P0 STL [R9], R12 ;  /* 0x0000000c09000387 */ /* 0x0003e80000100800 */
[----:B--2---:R-:W2:Y:S02]  /*2640*/  LDL R8, [R3] ;  /* 0x0000000003087983 */ /* 0x004ea40000100800 */
[----:B--2---:R-:W-:-:S13]  /*2650*/  ISETP.GE.AND P0, PT, R8, RZ, PT ;  /* 0x000000ff0800720c */ /* 0x004fda0003f06270 */
[----:B------:R-:W-:-:S05]  /*2660*/  @P0 LEA R8, R8, R21, 0x2 ;  /* 0x0000001508080211 */ /* 0x000fca00078e10ff */
[----:B------:R-:W2:Y:S02]  /*2670*/  @P0 LDL R5, [R8] ;  /* 0x0000000008050983 */ /* 0x000ea40000100800 */
[----:B--2---:R-:W-:-:S05]  /*2680*/  @P0 VIADD R13, R5, 0x1 ;  /* 0x00000001050d0836 */ /* 0x004fca0000000000 */
[----:B------:R2:W-:Y:S04]  /*2690*/  @P0 STL [R8], R13 ;  /* 0x0000000d08000387 */ /* 0x0005e80000100800 */
[----:B0-----:R-:W3:Y:S02]  /*26a0*/  LDL R6, [R3+0x4] ;  /* 0x0000040003067983 */ /* 0x001ee40000100800 */
[----:B---3--:R-:W-:-:S13]  /*26b0*/  ISETP.GE.AND P0, PT, R6, RZ, PT ;  /* 0x000000ff0600720c */ /* 0x008fda0003f06270 */
[----:B------:R-:W-:-:S05]  /*26c0*/  @P0 IMAD R6, R6, 0x4, R21 ;  /* 0x0000000406060824 */ /* 0x000fca00078e0215 */
[----:B------:R-:W3:Y:S02]  /*26d0*/  @P0 LDL R5, [R6] ;  /* 0x0000000006050983 */ /* 0x000ee40000100800 */
[----:B---3--:R-:W-:-:S05]  /*26e0*/  @P0 VIADD R11, R5, 0x1 ;  /* 0x00000001050b0836 */ /* 0x008fca0000000000 */
[----:B------:R0:W-:Y:S04]  /*26f0*/  @P0 STL [R6], R11 ;  /* 0x0000000b06000387 */ /* 0x0001e80000100800 */
[----:B-1----:R-:W3:Y:S02]  /*2700*/  LDL R12, [R3+0x8] ;  /* 0x00000800030c7983 */ /* 0x002ee40000100800 */
[----:B---3--:R-:W-:-:S13]  /*2710*/  ISETP.GE.AND P0, PT, R12, RZ, PT ;  /* 0x000000ff0c00720c */ /* 0x008fda0003f06270 */
[----:B------:R-:W-:-:S05]  /*2720*/  @P0 IMAD R9, R12, 0x4, R21 ;  /* 0x000000040c090824 */ /* 0x000fca00078e0215 */
[----:B------:R-:W3:Y:S02]  /*2730*/  @P0 LDL R5, [R9] ;  /* 0x0000000009050983 */ /* 0x000ee40000100800 */
[----:B---3--:R-:W-:-:S05]  /*2740*/  @P0 VIADD R12, R5, 0x1 ;  /* 0x00000001050c0836 */ /* 0x008fca0000000000 */
[----:B------:R1:W-:Y:S04]  /*2750*/  @P0 STL [R9], R12 ;  /* 0x0000000c09000387 */ /* 0x0003e80000100800 */
[----:B--2---:R-:W2:Y:S02]  /*2760*/  LDL R8, [R3+0xc] ;  /* 0x00000c0003087983 */ /* 0x004ea40000100800 */
[----:B--2---:R-:W-:-:S13]  /*2770*/  ISETP.GE.AND P0, PT, R8, RZ, PT ;  /* 0x000000ff0800720c */ /* 0x004fda0003f06270 */
[----:B------:R-:W-:-:S05]  /*2780*/  @P0 IMAD R8, R8, 0x4, R21 ;  /* 0x0000000408080824 */ /* 0x000fca00078e0215 */
[----:B------:R-:W2:Y:S02]  /*2790*/  @P0 LDL R5, [R8] ;  /* 0x0000000008050983 */ /* 0x000ea40000100800 */
[----:B--2---:R-:W-:-:S05]  /*27a0*/  @P0 IADD3 R13, PT, PT, R5, 0x1, RZ ;  /* 0x00000001050d0810 */ /* 0x004fca0007ffe0ff */
[----:B------:R2:W-:Y:S04]  /*27b0*/  @P0 STL [R8], R13 ;  /* 0x0000000d08000387 */ /* 0x0005e80000100800 */
[----:B0-----:R-:W3:Y:S02]  /*27c0*/  LDL R6, [R3+0x10] ;  /* 0x0000100003067983 */ /* 0x001ee40000100800 */
[----:B---3--:R-:W-:-:S13]  /*27d0*/  ISETP.GE.AND P0, PT, R6, RZ, PT ;  /* 0x000000ff0600720c */ /* 0x008fda0003f06270 */
[----:B------:R-:W-:-:S05]  /*27e0*/  @P0 IMAD R6, R6, 0x4, R21 ;  /* 0x0000000406060824 */ /* 0x000fca00078e0215 */
[----:B------:R-:W1:Y:S02]  /*27f0*/  @P0 LDL R5, [R6] ;  /* 0x0000000006050983 */ /* 0x000e640000100800 */
[----:B-1----:R-:W-:-:S05]  /*2800*/  @P0 VIADD R9, R5, 0x1 ;  /* 0x0000000105090836 */ /* 0x002fca0000000000 */
[----:B------:R0:W-:Y:S04]  /*2810*/  @P0 STL [R6], R9 ;  /* 0x0000000906000387 */ /* 0x0001e80000100800 */
[----:B------:R-:W3:Y:S02]  /*2820*/  LDL R12, [R3+0x14] ;  /* 0x00001400030c7983 */ /* 0x000ee40000100800 */
        /* <DEDUP_REMOVED lines=14> */
[----:B------:R-:W2:Y:S01]  /*2910*/  @P0 LDL R6, [R5] ;  /* 0x0000000005060983 */ /* 0x000ea20000100800 */
[----:B------:R-:W-:Y:S02]  /*2920*/  VIADD R4, R4, 0x10 ;  /* 0x0000001004047836 */ /* 0x000fe40000000000 */
[----:B------:R-:W-:Y:S02]  /*2930*/  VIADD R3, R3, 0x40 ;  /* 0x0000004003037836 */ /* 0x000fe40000000000 */
[----:B--2---:R-:W-:-:S05]  /*2940*/  @P0 VIADD R6, R6, 0x1 ;  /* 0x0000000106060836 */ /* 0x004fca0000000000 */
[----:B------:R1:W-:Y:S01]  /*2950*/  @P0 STL [R5], R6 ;  /* 0x0000000605000387 */ /* 0x0003e20000100800 */
[----:B------:R-:W-:-:S13]  /*2960*/  ISETP.NE.AND P0, PT, R4, RZ, PT ;  /* 0x000000ff0400720c */ /* 0x000fda0003f05270 */
[----:B-1----:R-:W-:Y:S05]  /*2970*/  @P0 BRA `(.L_x_27) ;  /* 0xfffffff800700947 */ /* 0x002fea000383ffff */
.L_x_26:
[----:B------:R-:W-:-:S13]  /*2980*/  ISETP.NE.AND P0, PT, R10, RZ, PT ;  /* 0x000000ff0a00720c */ /* 0x000fda0003f05270 */
[----:B------:R-:W-:Y:S05]  /*2990*/  @!P0 BRA `(.L_x_25) ;  /* 0x0000000400a48947 */ /* 0x000fea0003800000 */
[----:B------:R-:W0:Y:S01]  /*29a0*/  LDCU UR4, c[0x0][0x3a0] ;  /* 0x00007400ff0477ac */ /* 0x000e220008000800 */
[----:B------:R-:W-:Y:S01]  /*29b0*/  ISETP.GE.U32.AND P0, PT, R10, 0x8, PT ;  /* 0x000000080a00780c */ /* 0x000fe20003f06070 */
[----:B0-----:R-:W-:-:S12]  /*29c0*/  ULOP3.LUT UR5, UR4, 0x7, URZ, 0xc0, !UPT ;  /* 0x0000000704057892 */ /* 0x001fd8000f8ec0ff */
[----:B------:R-:W-:Y:S05]  /*29d0*/  @!P0 BRA `(.L_x_28) ;  /* 0x0000000000d48947 */ /* 0x000fea0003800000 */
[----:B------:R-:W-:-:S05]  /*29e0*/  IMAD R3, R2, 0x4, R7 ;  /* 0x0000000402037824 */ /* 0x000fca00078e0207 */
[----:B------:R-:W2:Y:S02]  /*29f0*/  LDL R4, [R3] ;  /* 0x0000000003047983 */ /* 0x000ea40000100800 */
[----:B--2---:R-:W-:-:S13]  /*2a00*/  ISETP.GE.AND P0, PT, R4, RZ, PT ;  /* 0x000000ff0400720c */ /* 0x004fda0003f06270 */
[----:B------:R-:W-:-:S05]  /*2a10*/  @P0 IMAD R4, R4, 0x4, R21 ;  /* 0x0000000404040824 */ /* 0x000fca00078e0215 */
[----:B------:R-:W2:Y:S02]  /*2a20*/  @P0 LDL R5, [R4] ;  /* 0x0000000004050983 */ /* 0x000ea40000100800 */
[----:B--2---:R-:W-:-:S05]  /*2a30*/  @P0 IADD3 R5, PT, PT, R5, 0x1, RZ ;  /* 0x0000000105050810 */ /* 0x004fca0007ffe0ff */
        /* <DEDUP_REMOVED lines=37> */
[----:B------:R-:W2:Y:S01]  /*2c90*/  LDL R6, [R3+0x1c] ;  /* 0x00001c0003067983 */ /* 0x000ea20000100800 */
[----:B------:R-:W-:Y:S01]  /*2ca0*/  BSSY.RECONVERGENT B0, `(.L_x_29) ;  /* 0x0000007000007945 */ /* 0x000fe20003800200 */
[----:B--2---:R-:W-:-:S13]  /*2cb0*/  ISETP.GE.AND P0, PT, R6, RZ, PT ;  /* 0x000000ff0600720c */ /* 0x004fda0003f06270 */
[----:B-1----:R-:W-:Y:S05]  /*2cc0*/  @!P0 BRA `(.L_x_30) ;  /* 0x0000000000108947 */ /* 0x002fea0003800000 */
[----:B------:R-:W-:-:S05]  /*2cd0*/  IMAD R3, R6, 0x4, R21 ;  /* 0x0000000406037824 */ /* 0x000fca00078e0215 */
[----:B------:R-:W2:Y:S02]  /*2ce0*/  LDL R4, [R3] ;  /* 0x0000000003047983 */ /* 0x000ea40000100800 */
[----:B--2---:R-:W-:-:S05]  /*2cf0*/  VIADD R4, R4, 0x1 ;  /* 0x0000000104047836 */ /* 0x004fca0000000000 */
[----:B------:R0:W-:Y:S02]  /*2d00*/  STL [R3], R4 ;  /* 0x0000000403007387 */ /* 0x0001e40000100800 */
.L_x_30:
[----:B------:R-:W-:Y:S05]  /*2d10*/  BSYNC.RECONVERGENT B0 ;  /* 0x0000000000007941 */ /* 0x000fea0003800200 */
.L_x_29:
[----:B------:R-:W-:-:S07]  /*2d20*/  VIADD R2, R2, 0x8 ;  /* 0x0000000802027836 */ /* 0x000fce0000000000 */
.L_x_28:
[----:B------:R-:W-:-:S09]  /*2d30*/  UISETP.NE.AND UP0, UPT, UR5, URZ, UPT ;  /* 0x000000ff0500728c */ /* 0x000fd2000bf05270 */
[----:B------:R-:W-:Y:S05]  /*2d40*/  BRA.U !UP0, `(.L_x_25) ;  /* 0x0000000108b87547 */ /* 0x000fea000b800000 */
[----:B------:R-:W-:Y:S02]  /*2d50*/  UISETP.GE.U32.AND UP0, UPT, UR5, 0x4, UPT ;  /* 0x000000040500788c */ /* 0x000fe4000bf06070 */
[----:B------:R-:W-:-:S07]  /*2d60*/  ULOP3.LUT UR4, UR4, 0x3, URZ, 0xc0, !UPT ;  /* 0x0000000304047892 */ /* 0x000fce000f8ec0ff */
[----:B------:R-:W-:Y:S05]  /*2d70*/  BRA.U !UP0, `(.L_x_31) ;  /* 0x0000000108747547 */ /* 0x000fea000b800000 */
[----:B------:R-:W-:-:S05]  /*2d80*/  IMAD R10, R2, 0x4, R7 ;  /* 0x00000004020a7824 */ /* 0x000fca00078e0207 */
[----:B0-----:R-:W2:Y:S02]  /*2d90*/  LDL R4, [R10] ;  /* 0x000000000a047983 */ /* 0x001ea40000100800 */
        /* <DEDUP_REMOVED lines=17> */
[----:B0-----:R-:W2:Y:S01]  /*2eb0*/  LDL R4, [R10+0xc] ;  /* 0x00000c000a047983 */ /* 0x001ea20000100800 */
[----:B------:R-:W-:Y:S01]  /*2ec0*/  BSSY.RECONVERGENT B0, `(.L_x_32) ;  /* 0x0000007000007945 */ /* 0x000fe20003800200 */
[----:B--2---:R-:W-:-:S13]  /*2ed0*/  ISETP.GE.AND P0, PT, R4, RZ, PT ;  /* 0x000000ff0400720c */ /* 0x004fda0003f06270 */
[----:B-1----:R-:W-:Y:S05]  /*2ee0*/  @!P0 BRA `(.L_x_33) ;  /* 0x0000000000108947 */ /* 0x002fea0003800000 */
[----:B------:R-:W-:-:S05]  /*2ef0*/  IMAD R3, R4, 0x4, R21 ;  /* 0x0000000404037824 */ /* 0x000fca00078e0215 */
[----:B------:R-:W2:Y:S02]  /*2f00*/  LDL R4, [R3] ;  /* 0x0000000003047983 */ /* 0x000ea40000100800 */
[----:B--2---:R-:W-:-:S05]  /*2f10*/  IADD3 R4, PT, PT, R4, 0x1, RZ ;  /* 0x0000000104047810 */ /* 0x004fca0007ffe0ff */
[----:B------:R0:W-:Y:S02]  /*2f20*/  STL [R3], R4 ;  /* 0x0000000403007387 */ /* 0x0001e40000100800 */
.L_x_33:
[----:B------:R-:W-:Y:S05]  /*2f30*/  BSYNC.RECONVERGENT B0 ;  /* 0x0000000000007941 */ /* 0x000fea0003800200 */
.L_x_32:
[----:B------:R-:W-:-:S07]  /*2f40*/  VIADD R2, R2, 0x4 ;  /* 0x0000000402027836 */ /* 0x000fce0000000000 */
.L_x_31:
[----:B------:R-:W-:-:S09]  /*2f50*/  UISETP.NE.AND UP0, UPT, UR4, URZ, UPT ;  /* 0x000000ff0400728c */ /* 0x000fd2000bf05270 */
[----:B------:R-:W-:Y:S05]  /*2f60*/  BRA.U !UP0, `(.L_x_25) ;  /* 0x0000000108307547 */ /* 0x000fea000b800000 */
[----:B------:R-:W-:Y:S01]  /*2f70*/  IMAD R7, R2, 0x4, R7 ;  /* 0x0000000402077824 */ /* 0x000fe200078e0207 */
[----:B------:R-:W-:-:S12]  /*2f80*/  UIADD3 UR4, UPT, UPT, -UR4, URZ, URZ ;  /* 0x000000ff04047290 */ /* 0x000fd8000fffe1ff */
.L_x_34:
[----:B-1----:R-:W2:Y:S02]  /*2f90*/  LDL R2, [R7] ;  /* 0x0000000007027983 */ /* 0x002ea40000100800 */
[----:B--2---:R-:W-:-:S13]  /*2fa0*/  ISETP.GE.AND P0, PT, R2, RZ, PT ;  /* 0x000000ff0200720c */ /* 0x004fda0003f06270 */
[----:B------:R-:W-:-:S05]  /*2fb0*/  @P0 IMAD R2, R2, 0x4, R21 ;  /* 0x0000000402020824 */ /* 0x000fca00078e0215 */
[----:B0-----:R-:W2:Y:S01]  /*2fc0*/  @P0 LDL R3, [R2] ;  /* 0x0000000002030983 */ /* 0x001ea20000100800 */
[----:B------:R-:W-:Y:S01]  /*2fd0*/  UIADD3 UR4, UPT, UPT, UR4, 0x1, URZ ;  /* 0x0000000104047890 */ /* 0x000fe2000fffe0ff */
[----:B------:R-:W-:-:S03]  /*2fe0*/  VIADD R7, R7, 0x4 ;  /* 0x0000000407077836 */ /* 0x000fc60000000000 */
[----:B------:R-:W-:Y:S01]  /*2ff0*/  UISETP.NE.AND UP0, UPT, UR4, URZ, UPT ;  /* 0x000000ff0400728c */ /* 0x000fe2000bf05270 */
[----:B--2---:R-:W-:-:S05]  /*3000*/  @P0 VIADD R3, R3, 0x1 ;  /* 0x0000000103030836 */ /* 0x004fca0000000000 */
[----:B------:R1:W-:Y:S03]  /*3010*/  @P0 STL [R2], R3 ;  /* 0x0000000302000387 */ /* 0x0003e60000100800 */
[----:B------:R-:W-:Y:S05]  /*3020*/  BRA.U UP0, `(.L_x_34) ;  /* 0xfffffffd00d87547 */ /* 0x000fea000b83ffff */
.L_x_25:
[----:B------:R-:W4:Y:S01]  /*3030*/  LDC R22, c[0x0][0x3a4] ;  /* 0x0000e900ff167b82 */ /* 0x000f220000000800 */
[----:B-123--:R-:W-:Y:S01]  /*3040*/  IMAD.MOV.U32 R2, RZ, RZ, -0x1 ;  /* 0xffffffffff027424 */ /* 0x00efe200078e00ff */
[----:B----4-:R-:W-:-:S13]  /*3050*/  ISETP.GE.AND P0, PT, R22, 0x1, PT ;  /* 0x000000011600780c */ /* 0x010fda0003f06270 */
[----:B------:R-:W-:Y:S05]  /*3060*/  @!P0 BRA `(.L_x_35) ;  /* 0x0000000800348947 */ /* 0x000fea0003800000 */
[C---:B------:R-:W-:Y:S01]  /*3070*/  ISETP.GE.U32.AND P1, PT, R22.reuse, 0x10, PT ;  /* 0x000000101600780c */ /* 0x040fe20003f26070 */
[----:B------:R-:W-:Y:S01]  /*3080*/  IMAD.MOV.U32 R24, RZ, RZ, RZ ;  /* 0x000000ffff187224 */ /* 0x000fe200078e00ff */
[----:B------:R-:W-:Y:S01]  /*3090*/  LOP3.LUT R25, R22, 0xf, RZ, 0xc0, !PT ;  /* 0x0000000f16197812 */ /* 0x000fe200078ec0ff */
[----:B------:R-:W-:Y:S01]  /*30a0*/  IMAD.MOV.U32 R23, RZ, RZ, RZ ;  /* 0x000000ffff177224 */ /* 0x000fe200078e00ff */
[----:B------:R-:W-:Y:S02]  /*30b0*/  MOV R2, 0xffffffff ;  /* 0xffffffff00027802 */ /* 0x000fe40000000f00 */
[----:B------:R-:W-:-:S07]  /*30c0*/  ISETP.NE.AND P0, PT, R25, RZ, PT ;  /* 0x000000ff1900720c */ /* 0x000fce0003f05270 */
[----:B------:R-:W-:Y:S06]  /*30d0*/  @!P1 BRA `(.L_x_36) ;  /* 0x0000000000f09947 */ /* 0x000fec0003800000 */
[----:B------:R-:W-:Y:S01]  /*30e0*/  LOP3.LUT R24, R22, 0x7ffffff0, RZ, 0xc0, !PT ;  /* 0x7ffffff016187812 */ /* 0x000fe200078ec0ff */
[----:B------:R-:W-:Y:S02]  /*30f0*/  IMAD.MOV.U32 R2, RZ, RZ, -0x1 ;  /* 0xffffffffff027424 */ /* 0x000fe400078e00ff */
[----:B0-----:R-:W-:Y:S02]  /*3100*/  IMAD.MOV.U32 R3, RZ, RZ, RZ ;  /* 0x000000ffff037224 */ /* 0x001fe400078e00ff */
[----:B------:R-:W-:-:S07]  /*3110*/  IMAD.MOV.U32 R23, RZ, RZ, RZ ;  /* 0x000000ffff177224 */ /* 0x000fce00078e00ff */
.L_x_37:
[----:B------:R-:W2:Y:S04]  /*3120*/  LDL.128 R4, [R0+-0x20] ;  /* 0xffffe00000047983 */ /* 0x000ea80000100c00 */
[----:B------:R-:W3:Y:S04]  /*3130*/  LDL.128 R8, [R0+-0x10] ;  /* 0xfffff00000087983 */ /* 0x000ee80000100c00 */
[----:B------:R-:W4:Y:S04]  /*3140*/  LDL.128 R12, [R0] ;  /* 0x00000000000c7983 */ /* 0x000f280000100c00 */
[----:B------:R0:W5:Y:S02]  /*3150*/  LDL.128 R16, [R0+0x10] ;  /* 0x0000100000107983 */ /* 0x0001640000100c00 */
[----:B0-----:R-:W-:Y:S01]  /*3160*/  VIADD R0, R0, 0x40 ;  /* 0x0000004000007836 */ /* 0x001fe20000000000 */
[----:B--2---:R-:W-:-:S02]  /*3170*/  VIMNMX R26, PT, PT, R4, R23, !PT ;  /* 0x00000017041a7248 */ /* 0x004fc40007fe0100 */
[----:B------:R-:W-:Y:S02]  /*3180*/  ISETP.GT.AND P3, PT, R4, R23, PT ;  /* 0x000000170400720c */ /* 0x000fe40003f64270 */
[CC--:B------:R-:W-:Y:S02]  /*3190*/  ISETP.GT.AND P4, PT, R5.reuse, R26.reuse, PT ;  /* 0x0000001a0500720c */ /* 0x0c0fe40003f84270 */
[----:B------:R-:W-:Y:S02]  /*31a0*/  VIMNMX R5, PT, PT, R5, R26, !PT ;  /* 0x0000001a05057248 */ /* 0x000fe40007fe0100 */
[----:B------:R-:W-:Y:S02]  /*31b0*/  SEL R2, R3, R2, P3 ;  /* 0x0000000203027207 */ /* 0x000fe40001800000 */
[CC--:B------:R-:W-:Y:S02]  /*31c0*/  ISETP.GT.AND P1, PT, R6.reuse, R5.reuse, PT ;  /* 0x000000050600720c */ /* 0x0c0fe40003f24270 */
[----:B------:R-:W-:-:S04]  /*31d0*/  VIMNMX R6, PT, PT, R6, R5, !PT ;  /* 0x0000000506067248 */ /* 0x000fc80007fe0100 */
[CC--:B------:R-:W-:Y:S02]  /*31e0*/  VIMNMX R5, PT, PT, R7.reuse, R6.reuse, !PT ;  /* 0x0000000607057248 */ /* 0x0c0fe40007fe0100 */
[----:B------:R-:W-:Y:S02]  /*31f0*/  ISETP.GT.AND P2, PT, R7, R6, PT ;  /* 0x000000060700720c */ /* 0x000fe40003f44270 */
[----:B---3--:R-:W-:Y:S02]  /*3200*/  VIMNMX R4, PT, PT, R5, R8, !PT ;  /* 0x0000000805047248 */ /* 0x008fe40007fe0100 */
[----:B------:R-:W-:Y:S02]  /*3210*/  ISETP.GT.AND P3, PT, R8, R5, PT ;  /* 0x000000050800720c */ /* 0x000fe40003f64270 */
[-C--:B------:R-:W-:Y:S02]  /*3220*/  VIMNMX R5, PT, PT, R9, R4.reuse, !PT ;  /* 0x0000000409057248 */ /* 0x080fe40007fe0100 */
[C---:B------:R-:W-:Y:S01]  /*3230*/  @P4 IADD3 R2, PT, PT, R3.reuse, 0x1, RZ ;  /* 0x0000000103024810 */ /* 0x040fe20007ffe0ff */
[----:B------:R-:W-:Y:S01]  /*3240*/  @P1 VIADD R2, R3, 0x2 ;  /* 0x0000000203021836 */ /* 0x000fe20000000000 */
[----:B------:R-:W-:-:S02]  /*3250*/  ISETP.GT.AND P4, PT, R9, R4, PT ;  /* 0x000000040900720c */ /* 0x000fc40003f84270 */
[CC--:B------:R-:W-:Y:S01]  /*3260*/  VIMNMX R4, PT, PT, R10.reuse, R5.reuse, !PT ;  /* 0x000000050a047248 */ /* 0x0c0fe20007fe0100 */
[----:B------:R-:W-:Y:S01]  /*3270*/  @P2 VIADD R2, R3, 0x3 ;  /* 0x0000000303022836 */ /* 0x000fe20000000000 */
[----:B------:R-:W-:Y:S02]  /*3280*/  ISETP.GT.AND P1, PT, R10, R5, PT ;  /* 0x000000050a00720c */ /* 0x000fe40003f24270 */
[-C--:B------:R-:W-:Y:S01]  /*3290*/  VIMNMX R5, PT, PT, R11, R4.reuse, !PT ;  /* 0x000000040b057248 */ /* 0x080fe20007fe0100 */
[----:B------:R-:W-:Y:S01]  /*32a0*/  @P3 VIADD R2, R3, 0x4 ;  /* 0x0000000403023836 */ /* 0x000fe20000000000 */
[----:B------:R-:W-:Y:S02]  /*32b0*/  ISETP.GT.AND P2, PT, R11, R4, PT ;  /* 0x000000040b00720c */ /* 0x000fe40003f44270 */
[----:B----4-:R-:W-:Y:S02]  /*32c0*/  VIMNMX R4, PT, PT, R5, R12, !PT ;  /* 0x0000000c05047248 */ /* 0x010fe40007fe0100 */
[----:B------:R-:W-:Y:S01]  /*32d0*/  ISETP.GT.AND P3, PT, R12, R5, PT ;  /* 0x000000050c00720c */ /* 0x000fe20003f64270 */
[----:B------:R-:W-:Y:S01]  /*32e0*/  @P4 VIADD R2, R3, 0x5 ;  /* 0x0000000503024836 */ /* 0x000fe20000000000 */
[----:B------:R-:W-:-:S02]  /*32f0*/  VIMNMX R5, PT, PT, R13, R4, !PT ;  /* 0x000000040d057248 */ /* 0x000fc40007fe0100 */
[----:B------:R-:W-:Y:S01]  /*3300*/  ISETP.GT.AND P4, PT, R13, R4, PT ;  /* 0x000000040d00720c */ /* 0x000fe20003f84270 */
[----:B------:R-:W-:Y:S01]  /*3310*/  @P1 VIADD R2, R3, 0x6 ;  /* 0x0000000603021836 */ /* 0x000fe20000000000 */
[CC--:B------:R-:W-:Y:S02]  /*3320*/  VIMNMX R4, PT, PT, R14.reuse, R5.reuse, !PT ;  /* 0x000000050e047248 */ /* 0x0c0fe40007fe0100 */
[----:B------:R-:W-:Y:S02]  /*3330*/  ISETP.GT.AND P1, PT, R14, R5, PT ;  /* 0x000000050e00720c */ /* 0x000fe40003f24270 */
[-C--:B------:R-:W-:Y:S02]  /*3340*/  VIMNMX R5, PT, PT, R15, R4.reuse, !PT ;  /* 0x000000040f057248 */ /* 0x080fe40007fe0100 */
[C---:B------:R-:W-:Y:S01]  /*3350*/  @P2 IADD3 R2, PT, PT, R3.reuse, 0x7, RZ ;  /* 0x0000000703022810 */ /* 0x040fe20007ffe0ff */
[----:B------:R-:W-:Y:S01]  /*3360*/  @P3 VIADD R2, R3, 0x8 ;  /* 0x0000000803023836 */ /* 0x000fe20000000000 */
[----:B------:R-:W-:-:S02]  /*3370*/  ISETP.GT.AND P2, PT, R15, R4, PT ;  /* 0x000000040f00720c */ /* 0x000fc40003f44270 */
[----:B-----5:R-:W-:Y:S01]  /*3380*/  VIMNMX R4, PT, PT, R5, R16, !PT ;  /* 0x0000001005047248 */ /* 0x020fe20007fe0100 */
[----:B------:R-:W-:Y:S01]  /*3390*/  @P4 VIADD R2, R3, 0x9 ;  /* 0x0000000903024836 */ /* 0x000fe20000000000 */
[----:B------:R-:W-:Y:S02]  /*33a0*/  ISETP.GT.AND P3, PT, R16, R5, PT ;  /* 0x000000051000720c */ /* 0x000fe40003f64270 */
[-C--:B------:R-:W-:Y:S01]  /*33b0*/  VIMNMX R5, PT, PT, R17, R4.reuse, !PT ;  /* 0x0000000411057248 */ /* 0x080fe20007fe0100 */
[----:B------:R-:W-:Y:S01]  /*33c0*/  @P1 VIADD R2, R3, 0xa ;  /* 0x0000000a03021836 */ /* 0x000fe20000000000 */
[----:B------:R-:W-:Y:S02]  /*33d0*/  ISETP.GT.AND P4, PT, R17, R4, PT ;  /* 0x000000041100720c */ /* 0x000fe40003f84270 */
[CC--:B------:R-:W-:Y:S02]  /*33e0*/  ISETP.GT.AND P1, PT, R18.reuse, R5.reuse, PT ;  /* 0x000000051200720c */ /* 0x0c0fe40003f24270 */
[----:B------:R-:W-:Y:S01]  /*33f0*/  VIMNMX R18, PT, PT, R18, R5, !PT ;  /* 0x0000000512127248 */ /* 0x000fe20007fe0100 */
[----:B------:R-:W-:-:S03]  /*3400*/  @P2 VIADD R2, R3, 0xb ;  /* 0x0000000b03022836 */ /* 0x000fc60000000000 */
[-C--:B------:R-:W-:Y:S01]  /*3410*/  ISETP.GT.AND P2, PT, R19, R18.reuse, PT ;  /* 0x000000121300720c */ /* 0x080fe20003f44270 */
[----:B------:R-:W-:Y:S01]  /*3420*/  @P3 VIADD R2, R3, 0xc ;  /* 0x0000000c03023836 */ /* 0x000fe20000000000 */
[----:B------:R-:W-:-:S03]  /*3430*/  VIMNMX R23, PT, PT, R19, R18, !PT ;  /* 0x0000001213177248 */ /* 0x000fc60007fe0100 */
[C---:B------:R-:W-:Y:S02]  /*3440*/  @P4 IADD3 R2, PT, PT, R3.reuse, 0xd, RZ ;  /* 0x0000000d03024810 */ /* 0x040fe40007ffe0ff */
[----:B------:R-:W-:-:S06]  /*3450*/  @P1 VIADD R2, R3, 0xe ;  /* 0x0000000e03021836 */ /* 0x000fcc0000000000 */
[C---:B------:R-:W-:Y:S02]  /*3460*/  @P2 VIADD R2, R3.reuse, 0xf ;  /* 0x0000000f03022836 */ /* 0x040fe40000000000 */
[----:B------:R-:W-:-:S05]  /*3470*/  VIADD R3, R3, 0x10 ;  /* 0x0000001003037836 */ /* 0x000fca0000000000 */
[----:B------:R-:W-:-:S13]  /*3480*/  ISETP.NE.AND P1, PT, R3, R24, PT ;  /* 0x000000180300720c */ /* 0x000fda0003f25270 */
[----:B------:R-:W-:Y:S05]  /*3490*/  @P1 BRA `(.L_x_37) ;  /* 0xfffffffc00201947 */ /* 0x000fea000383ffff */
.L_x_36:
[----:B------:R-:W-:Y:S05]  /*34a0*/  @!P0 BRA `(.L_x_35) ;  /* 0x0000000400248947 */ /* 0x000fea0003800000 */
[----:B------:R-:W-:Y:S02]  /*34b0*/  ISETP.GE.U32.AND P1, PT, R25, 0x8, PT ;  /* 0x000000081900780c */ /* 0x000fe40003f26070 */
[----:B------:R-:W-:-:S04]  /*34c0*/  LOP3.LUT R13, R22, 0x7, RZ, 0xc0, !PT ;  /* 0x00000007160d7812 */ /* 0x000fc800078ec0ff */
[----:B------:R-:W-:-:S07]  /*34d0*/  ISETP.NE.AND P0, PT, R13, RZ, PT ;  /* 0x000000ff0d00720c */ /* 0x000fce0003f05270 */
[----:B------:R-:W-:Y:S06]  /*34e0*/  @!P1 BRA `(.L_x_38) ;  /* 0x0000000000889947 */ /* 0x000fec0003800000 */
[----:B------:R-:W-:-:S05]  /*34f0*/  IMAD R0, R24, 0x4, R21 ;  /* 0x0000000418007824 */ /* 0x000fca00078e0215 */
[----:B0-----:R-:W2:Y:S04]  /*3500*/  LDL R4, [R0] ;  /* 0x0000000000047983 */ /* 0x001ea80000100800 */
[----:B------:R-:W3:Y:S04]  /*3510*/  LDL R6, [R0+0x4] ;  /* 0x0000040000067983 */ /* 0x000ee80000100800 */
[----:B------:R-:W4:Y:S04]  /*3520*/  LDL R8, [R0+0x8] ;  /* 0x0000080000087983 */ /* 0x000f280000100800 */
[----:B------:R-:W5:Y:S04]  /*3530*/  LDL R10, [R0+0xc] ;  /* 0x00000c00000a7983 */ /* 0x000f680000100800 */
[----:B------:R-:W5:Y:S04]  /*3540*/  LDL R7, [R0+0x10] ;  /* 0x0000100000077983 */ /* 0x000f680000100800 */
[----:B------:R-:W5:Y:S04]  /*3550*/  LDL R12, [R0+0x14] ;  /* 0x00001400000c7983 */ /* 0x000f680000100800 */
[----:B------:R-:W5:Y:S04]  /*3560*/  LDL R9, [R0+0x18] ;  /* 0x0000180000097983 */ /* 0x000f680000100800 */
[----:B------:R0:W5:Y:S01]  /*3570*/  LDL R11, [R0+0x1c] ;  /* 0x00001c00000b7983 */ /* 0x0001620000100800 */
[----:B--2---:R-:W-:-:S02]  /*3580*/  VIMNMX R3, PT, PT, R23, R4, !PT ;  /* 0x0000000417037248 */ /* 0x004fc40007fe0100 */
[----:B------:R-:W-:Y:S02]  /*3590*/  ISETP.GT.AND P3, PT, R4, R23, PT ;  /* 0x000000170400720c */ /* 0x000fe40003f64270 */
[----:B---3--:R-:W-:Y:S02]  /*35a0*/  VIMNMX R5, PT, PT, R3, R6, !PT ;  /* 0x0000000603057248 */ /* 0x008fe40007fe0100 */
[----:B------:R-:W-:Y:S02]  /*35b0*/  ISETP.GT.AND P4, PT, R6, R3, PT ;  /* 0x000000030600720c */ /* 0x000fe40003f84270 */
[----:B----4-:R-:W-:Y:S02]  /*35c0*/  VIMNMX R3, PT, PT, R5, R8, !PT ;  /* 0x0000000805037248 */ /* 0x010fe40007fe0100 */
[----:B------:R-:W-:Y:S02]  /*35d0*/  ISETP.GT.AND P1, PT, R8, R5, PT ;  /* 0x000000050800720c */ /* 0x000fe40003f24270 */
[----:B-----5:R-:W-:-:S02]  /*35e0*/  VIMNMX R4, PT, PT, R3, R10, !PT ;  /* 0x0000000a03047248 */ /* 0x020fc40007fe0100 */
[----:B------:R-:W-:Y:S02]  /*35f0*/  ISETP.GT.AND P2, PT, R10, R3, PT ;  /* 0x000000030a00720c */ /* 0x000fe40003f44270 */
[----:B------:R-:W-:Y:S02]  /*3600*/  VIMNMX R3, PT, PT, R4, R7, !PT ;  /* 0x0000000704037248 */ /* 0x000fe40007fe0100 */
[C---:B------:R-:W-:Y:S02]  /*3610*/  SEL R2, R24.reuse, R2, P3 ;  /* 0x0000000218027207 */ /* 0x040fe40001800000 */
[----:B0-----:R-:W-:Y:S02]  /*3620*/  VIMNMX R0, PT, PT, R3, R12, !PT ;  /* 0x0000000c03007248 */ /* 0x001fe40007fe0100 */
[C---:B------:R-:W-:Y:S01]  /*3630*/  @P4 IADD3 R2, PT, PT, R24.reuse, 0x1, RZ ;  /* 0x0000000118024810 */ /* 0x040fe20007ffe0ff */
[----:B------:R-:W-:Y:S01]  /*3640*/  @P1 VIADD R2, R24, 0x2 ;  /* 0x0000000218021836 */ /* 0x000fe20000000000 */
[----:B------:R-:W-:-:S02]  /*3650*/  ISETP.GT.AND P1, PT, R9, R0, PT ;  /* 0x000000000900720c */ /* 0x000fc40003f24270 */
[----:B------:R-:W-:Y:S01]  /*3660*/  VIMNMX R0, PT, PT, R0, R9, !PT ;  /* 0x0000000900007248 */ /* 0x000fe20007fe0100 */
[----:B------:R-:W-:Y:S01]  /*3670*/  @P2 VIADD R2, R24, 0x3 ;  /* 0x0000000318022836 */ /* 0x000fe20000000000 */
[----:B------:R-:W-:Y:S02]  /*3680*/  ISETP.GT.AND P3, PT, R7, R4, PT ;  /* 0x000000040700720c */ /* 0x000fe40003f64270 */
[----:B------:R-:W-:Y:S02]  /*3690*/  ISETP.GT.AND P4, PT, R12, R3, PT ;  /* 0x000000030c00720c */ /* 0x000fe40003f84270 */
[----:B------:R-:W-:Y:S02]  /*36a0*/  ISETP.GT.AND P2, PT, R11, R0, PT ;  /* 0x000000000b00720c */ /* 0x000fe40003f44270 */
[----:B------:R-:W-:-:S07]  /*36b0*/  VIMNMX R23, PT, PT, R0, R11, !PT ;  /* 0x0000000b00177248 */ /* 0x000fce0007fe0100 */
[C---:B------:R-:W-:Y:S02]  /*36c0*/  @P3 VIADD R2, R24.reuse, 0x4 ;  /* 0x0000000418023836 */ /* 0x040fe40000000000 */
[C---:B------:R-:W-:Y:S02]  /*36d0*/  @P4 VIADD R2, R24.reuse, 0x5 ;  /* 0x0000000518024836 */ /* 0x040fe40000000000 */
[C---:B------:R-:W-:Y:S01]  /*36e0*/  @P1 VIADD R2, R24.reuse, 0x6 ;  /* 0x0000000618021836 */ /* 0x040fe20000000000 */
[C---:B------:R-:W-:Y:S01]  /*36f0*/  @P2 IADD3 R2, PT, PT, R24.reuse, 0x7, RZ ;  /* 0x0000000718022810 */ /* 0x040fe20007ffe0ff */
[----:B------:R-:W-:-:S07]  /*3700*/  VIADD R24, R24, 0x8 ;  /* 0x0000000818187836 */ /* 0x000fce0000000000 */
.L_x_38:
        /* <DEDUP_REMOVED lines=9> */
[----:B------:R-:W5:Y:S01]  /*37a0*/  LDL R10, [R0+0xc] ;  /* 0x00000c00000a7983 */ /* 0x000f620000100800 */
[----:B--2---:R-:W-:-:S02]  /*37b0*/  VIMNMX R3, PT, PT, R23, R4, !PT ;  /* 0x0000000417037248 */ /* 0x004fc40007fe0100 */
[----:B------:R-:W-:Y:S02]  /*37c0*/  ISETP.GT.AND P1, PT, R4, R23, PT ;  /* 0x000000170400720c */ /* 0x000fe40003f24270 */
[----:B---3--:R-:W-:Y:S02]  /*37d0*/  VIMNMX R5, PT, PT, R3, R6, !PT ;  /* 0x0000000603057248 */ /* 0x008fe40007fe0100 */
[----:B------:R-:W-:Y:S02]  /*37e0*/  ISETP.GT.AND P2, PT, R6, R3, PT ;  /* 0x000000030600720c */ /* 0x000fe40003f44270 */
[----:B----4-:R-:W-:Y:S02]  /*37f0*/  ISETP.GT.AND P3, PT, R8, R5, PT ;  /* 0x000000050800720c */ /* 0x010fe40003f64270 */
[----:B------:R-:W-:Y:S02]  /*3800*/  VIMNMX R5, PT, PT, R5, R8, !PT ;  /* 0x0000000805057248 */ /* 0x000fe40007fe0100 */
[----:B------:R-:W-:-:S02]  /*3810*/  SEL R2, R24, R2, P1 ;  /* 0x0000000218027207 */ /* 0x000fc40000800000 */
[----:B-----5:R-:W-:Y:S02]  /*3820*/  ISETP.GT.AND P4, PT, R10, R5, PT ;  /* 0x000000050a00720c */ /* 0x020fe40003f84270 */
[----:B------:R-:W-:-:S03]  /*3830*/  VIMNMX R23, PT, PT, R5, R10, !PT ;  /* 0x0000000a05177248 */ /* 0x000fc60007fe0100 */
[C---:B------:R-:W-:Y:S02]  /*3840*/  @P2 VIADD R2, R24.reuse, 0x1 ;  /* 0x0000000118022836 */ /* 0x040fe40000000000 */
[----:B------:R-:W-:-:S06]  /*3850*/  @P3 VIADD R2, R24, 0x2 ;  /* 0x0000000218023836 */ /* 0x000fcc0000000000 */
[C---:B------:R-:W-:Y:S01]  /*3860*/  @P4 VIADD R2, R24.reuse, 0x3 ;  /* 0x0000000318024836 */ /* 0x040fe20000000000 */
[----:B------:R-:W-:-:S07]  /*3870*/  IADD3 R24, PT, PT, R24, 0x4, RZ ;  /* 0x0000000418187810 */ /* 0x000fce0007ffe0ff */
.L_x_39:
[----:B------:R-:W-:Y:S05]  /*3880*/  @!P0 BRA `(.L_x_35) ;  /* 0x00000000002c8947 */ /* 0x000fea0003800000 */
[----:B------:R-:W-:Y:S02]  /*3890*/  IMAD R21, R24, 0x4, R21 ;  /* 0x0000000418157824 */ /* 0x000fe400078e0215 */
[----:B------:R-:W-:-:S07]  /*38a0*/  IMAD.MOV R22, RZ, RZ, -R22 ;  /* 0x000000ffff167224 */ /* 0x000fce00078e0a16 */
.L_x_40:
[----:B------:R1:W2:Y:S01]  /*38b0*/  LDL R0, [R21] ;  /* 0x0000000015007983 */ /* 0x0002a20000100800 */
[----:B------:R-:W-:-:S05]  /*38c0*/  VIADD R22, R22, 0x1 ;  /* 0x0000000116167836 */ /* 0x000fca0000000000 */
[----:B------:R-:W-:Y:S01]  /*38d0*/  ISETP.NE.AND P1, PT, R22, RZ, PT ;  /* 0x000000ff1600720c */ /* 0x000fe20003f25270 */
[----:B-1----:R-:W-:Y:S01]  /*38e0*/  VIADD R21, R21, 0x4 ;  /* 0x0000000415157836 */ /* 0x002fe20000000000 */
[CC--:B--2---:R-:W-:Y:S02]  /*38f0*/  ISETP.GT.AND P0, PT, R0.reuse, R23.reuse, PT ;  /* 0x000000170000720c */ /* 0x0c4fe40003f04270 */
[----:B------:R-:W-:Y:S02]  /*3900*/  VIMNMX R23, PT, PT, R0, R23, !PT ;  /* 0x0000001700177248 */ /* 0x000fe40007fe0100 */
[C---:B------:R-:W-:Y:S01]  /*3910*/  SEL R2, R24.reuse, R2, P0 ;  /* 0x0000000218027207 */ /* 0x040fe20000000000 */
[----:B------:R-:W-:-:S06]  /*3920*/  VIADD R24, R24, 0x1 ;  /* 0x0000000118187836 */ /* 0x000fcc0000000000 */
[----:B------:R-:W-:Y:S05]  /*3930*/  @P1 BRA `(.L_x_40) ;  /* 0xfffffffc00dc1947 */ /* 0x000fea000383ffff */
.L_x_35:
[----:B0-----:R-:W0:Y:S02]  /*3940*/  LDC.64 R4, c[0x0][0x398] ;  /* 0x0000e600ff047b82 */ /* 0x001e240000000a00 */
[----:B0-----:R-:W-:-:S05]  /*3950*/  IMAD.WIDE.U32 R20, R20, 0x4, R4 ;  /* 0x0000000414147825 */ /* 0x001fca00078e0004 */
[----:B------:R-:W-:Y:S01]  /*3960*/  STG.E desc[UR8][R20.64], R2 ;  /* 0x0000000214007986 */ /* 0x000fe2000c101908 */
[----:B------:R-:W-:Y:S05]  /*3970*/  EXIT ;  /* 0x000000000000794d */ /* 0x000fea0003800000 */
.L_x_41:
[----:B------:R-:W-:-:S00]  /*3980*/  BRA `(.L_x_41) ;  /* 0xfffffffc00fc7947 */ /* 0x000fc0000383ffff */
[----:B------:R-:W-:-:S00]  /*3990*/  NOP ;  /* 0x0000000000007918 */ /* 0x000fc00000000000 */
        /* <DEDUP_REMOVED lines=14> */
.L_x_47:


//--------------------- .text._Z19compute_l1_distancePfS_S_iii --------------------------
	.section	.text._Z19compute_l1_distancePfS_S_iii,"ax",@progbits
	.align	128
        .global         _Z19compute_l1_distancePfS_S_iii
        .type           _Z19compute_l1_distancePfS_S_iii,@function
        .size           _Z19compute_l1_distancePfS_S_iii,(.L_x_48 - _Z19compute_l1_distancePfS_S_iii)
        .other          _Z19compute_l1_distancePfS_S_iii,@"STO_CUDA_ENTRY STV_DEFAULT"
_Z19compute_l1_distancePfS_S_iii:
.text._Z19compute_l1_distancePfS_S_iii:
[----:B------:R-:W-:Y:S01]  /*0000*/  LDC R1, c[0x0][0x37c] ;  /* 0x0000df00ff017b82 */ /* 0x000fe20000000800 */
[----:B------:R-:W0:Y:S07]  /*0010*/  S2R R3, SR_TID.Y ;  /* 0x0000000000037919 */ /* 0x000e2e0000002200 */
[----:B------:R-:W1:Y:S01]  /*0020*/  LDC R7, c[0x0][0x360] ;  /* 0x0000d800ff077b82 */ /* 0x000e620000000800 */
[----:B------:R-:W2:Y:S01]  /*0030*/  LDCU.64 UR8, c[0x0][0x398] ;  /* 0x00007300ff0877ac */ /* 0x000ea20008000a00 */
[----:B------:R-:W1:Y:S06]  /*0040*/  S2R R2, SR_TID.X ;  /* 0x0000000000027919 */ /* 0x000e6c0000002100 */
[----:B------:R-:W0:Y:S08]  /*0050*/  S2UR UR5, SR_CTAID.Y ;  /* 0x00000000000579c3 */ /* 0x000e300000002600 */
[----:B------:R-:W0:Y:S08]  /*0060*/  LDC R0, c[0x0][0x364] ;  /* 0x0000d900ff007b82 */ /* 0x000e300000000800 */
[----:B------:R-:W1:Y:S01]  /*0070*/  S2UR UR4, SR_CTAID.X ;  /* 0x00000000000479c3 */ /* 0x000e620000002500 */
[----:B0-----:R-:W-:-:S05]  /*0080*/  IMAD R0, R0, UR5, R3 ;  /* 0x0000000500007c24 */ /* 0x001fca000f8e0203 */
[----:B--2---:R-:W-:Y:S01]  /*0090*/  ISETP.GE.AND P0, PT, R0, UR9, PT ;  /* 0x0000000900007c0c */ /* 0x004fe2000bf06270 */
[----:B-1----:R-:W-:-:S05]  /*00a0*/  IMAD R7, R7, UR4, R2 ;  /* 0x0000000407077c24 */ /* 0x002fca000f8e0202 */
[----:B------:R-:W-:-:S13]  /*00b0*/  ISETP.GE.OR P0, PT, R7, UR8, P0 ;  /* 0x0000000807007c0c */ /* 0x000fda0008706670 */
[----:B------:R-:W-:Y:S05]  /*00c0*/  @P0 EXIT ;  /* 0x000000000000094d */ /* 0x000fea0003800000 */
[----:B------:R-:W0:Y:S01]  /*00d0*/  LDC R10, c[0x0][0x3a0] ;  /* 0x0000e800ff0a7b82 */ /* 0x000e220000000800 */
[----:B------:R-:W1:Y:S01]  /*00e0*/  LDCU.64 UR6, c[0x0][0x358] ;  /* 0x00006b00ff0677ac */ /* 0x000e620008000a00 */
[----:B------:R-:W-:Y:S01]  /*00f0*/  HFMA2 R11, -RZ, RZ, 0, 0 ;  /* 0x00000000ff0b7431 */ /* 0x000fe200000001ff */
[----:B0-----:R-:W-:-:S13]  /*0100*/  ISETP.GE.AND P0, PT, R10, 0x1, PT ;  /* 0x000000010a00780c */ /* 0x001fda0003f06270 */
[----:B-1----:R-:W-:Y:S05]  /*0110*/  @!P0 BRA `(.L_x_42) ;  /* 0x0000000400fc8947 */ /* 0x002fea0003800000 */
[----:B------:R-:W-:Y:S01]  /*0120*/  ISETP.GE.U32.AND P1, PT, R10, 0x8, PT ;  /* 0x000000080a00780c */ /* 0x000fe20003f26070 */
[-C--:B------:R-:W-:Y:S01]  /*0130*/  IMAD R6, R0, R10.reuse, RZ ;  /* 0x0000000a00067224 */ /* 0x080fe200078e02ff */
[----:B------:R-:W-:Y:S01]  /*0140*/  LOP3.LUT R25, R10, 0x7, RZ, 0xc0, !PT ;  /* 0x000000070a197812 */ /* 0x000fe200078ec0ff */
[----:B------:R-:W-:Y:S01]  /*0150*/  IMAD R8, R7, R10, RZ ;  /* 0x0000000a07087224 */ /* 0x000fe200078e02ff */
[----:B------:R-:W-:Y:S02]  /*0160*/  MOV R11, RZ ;  /* 0x000000ff000b7202 */ /* 0x000fe40000000f00 */
[----:B------:R-:W-:Y:S02]  /*0170*/  ISETP.NE.AND P0, PT, R25, RZ, PT ;  /* 0x000000ff1900720c */ /* 0x000fe40003f05270 */
[----:B------:R-:W-:-:S05]  /*0180*/  MOV R9, RZ ;  /* 0x000000ff00097202 */ /* 0x000fca0000000f00 */
[----:B------:R-:W-:Y:S06]  /*0190*/  @!P1 BRA `(.L_x_43) ;  /* 0x0000000000d09947 */ /* 0x000fec0003800000 */
[----:B------:R-:W0:Y:S01]  /*01a0*/  LDC.64 R2, c[0x0][0x388] ;  /* 0x0000e200ff027b82 */ /* 0x000e220000000a00 */
[----:B------:R-:W1:Y:S01]  /*01b0*/  LDCU.64 UR4, c[0x0][0x380] ;  /* 0x00007000ff0477ac */ /* 0x000e620008000a00 */
[----:B------:R-:W-:Y:S02]  /*01c0*/  LOP3.LUT R9, R10, 0x7ffffff8, RZ, 0xc0, !PT ;  /* 0x7ffffff80a097812 */ /* 0x000fe400078ec0ff */
[----:B------:R-:W-:Y:S02]  /*01d0*/  MOV R11, RZ ;  /* 0x000000ff000b7202 */ /* 0x000fe40000000f00 */
[----:B------:R-:W-:Y:S02]  /*01e0*/  MOV R12, R8 ;  /* 0x00000008000c7202 */ /* 0x000fe40000000f00 */
[----:B------:R-:W-:Y:S01]  /*01f0*/  IADD3 R27, PT, PT, -R9, RZ, RZ ;  /* 0x000000ff091b7210 */ /* 0x000fe20007ffe1ff */
[----:B-1----:R-:W-:-:S04]  /*0200*/  UIADD3 UR4, UP0, UPT, UR4, 0x10, URZ ;  /* 0x0000001004047890 */ /* 0x002fc8000ff1e0ff */
[----:B------:R-:W-:Y:S01]  /*0210*/  UIADD3.X UR5, UPT, UPT, URZ, UR5, URZ, UP0, !UPT ;  /* 0x00000005ff057290 */ /* 0x000fe200087fe4ff */
[----:B0-----:R-:W-:-:S03]  /*0220*/  IMAD.WIDE.U32 R2, R6, 0x4, R2 ;  /* 0x0000000406027825 */ /* 0x001fc600078e0002 */
[----:B------:R-:W-:-:S04]  /*0230*/  IADD3 R2, P1, PT, R2, 0x10, RZ ;  /* 0x0000001002027810 */ /* 0x000fc80007f3e0ff */
[----:B------:R-:W-:-:S09]  /*0240*/  IADD3.X R3, PT, PT, RZ, R3, RZ, P1, !PT ;  /* 0x00000003ff037210 */ /* 0x000fd20000ffe4ff */
.L_x_44:
[----:B------:R-:W-:Y:S01]  /*0250*/  MOV R4, UR4 ;  /* 0x0000000400047c02 */ /* 0x000fe20008000f00 */
[----:B------:R-:W2:Y:S01]  /*0260*/  LDG.E R21, desc[UR6][R2.64+-0x10] ;  /* 0xfffff00602157981 */ /* 0x000ea2000c1e1900 */
[----:B------:R-:W-:-:S03]  /*0270*/  MOV R5, UR5 ;  /* 0x0000000500057c02 */ /* 0x000fc60008000f00 */
[----:B------:R-:W3:Y:S01]  /*0280*/  LDG.E R13, desc[UR6][R2.64+-0xc] ;  /* 0xfffff406020d7981 */ /* 0x000ee2000c1e1900 */
[----:B------:R-:W-:-:S03]  /*0290*/  IMAD.WIDE R4, R12, 0x4, R4 ;  /* 0x000000040c047825 */ /* 0x000fc600078e0204 */
[----:B------:R-:W4:Y:S04]  /*02a0*/  LDG.E R15, desc[UR6][R2.64+-0x8] ;  /* 0xfffff806020f7981 */ /* 0x000f28000c1e1900 */
[----:B------:R-:W2:Y:S04]  /*02b0*/  LDG.E R22, desc[UR6][R4.64+-0x10] ;  /* 0xfffff00604167981 */ /* 0x000ea8000c1e1900 */
[----:B------:R-:W3:Y:S04]  /*02c0*/  LDG.E R14, desc[UR6][R4.64+-0xc] ;  /* 0xfffff406040e7981 */ /* 0x000ee8000c1e1900 */
[----:B------:R-:W4:Y:S04]  /*02d0*/  LDG.E R16, desc[UR6][R4.64+-0x8] ;  /* 0xfffff80604107981 */ /* 0x000f28000c1e1900 */
[----:B------:R-:W5:Y:S04]  /*02e0*/  LDG.E R17, desc[UR6][R2.64+-0x4] ;  /* 0xfffffc0602117981 */ /* 0x000f68000c1e1900 */
[----:B------:R-:W5:Y:S04]  /*02f0*/  LDG.E R18, desc[UR6][R4.64+-0x4] ;  /* 0xfffffc0604127981 */ /* 0x000f68000c1e1900 */
[----:B------:R-:W5:Y:S04]  /*0300*/  LDG.E R19, desc[UR6][R2.64] ;  /* 0x0000000602137981 */ /* 0x000f68000c1e1900 */
[----:B------:R-:W5:Y:S04]  /*0310*/  LDG.E R20, desc[UR6][R4.64] ;  /* 0x0000000604147981 */ /* 0x000f68000c1e1900 */
[----:B------:R-:W5:Y:S04]  /*0320*/  LDG.E R23, desc[UR6][R4.64+0xc] ;  /* 0x00000c0604177981 */ /* 0x000f68000c1e1900 */
[----:B------:R-:W5:Y:S01]  /*0330*/  LDG.E R26, desc[UR6][R2.64+0xc] ;  /* 0x00000c06021a7981 */ /* 0x000f62000c1e1900 */
[----:B--2---:R-:W-:-:S03]  /*0340*/  FADD R24, R21, -R22 ;  /* 0x8000001615187221 */ /* 0x004fc60000000000 */
[----:B------:R-:W2:Y:S04]  /*0350*/  LDG.E R22, desc[UR6][R2.64+0x4] ;  /* 0x0000040602167981 */ /* 0x000ea8000c1e1900 */
[----:B------:R-:W2:Y:S01]  /*0360*/  LDG.E R21, desc[UR6][R4.64+0x4] ;  /* 0x0000040604157981 */ /* 0x000ea2000c1e1900 */
[----:B------:R-:W-:-:S03]  /*0370*/  FADD R28, |R24|, R11 ;  /* 0x0000000b181c7221 */ /* 0x000fc60000000200 */
[----:B------:R0:W2:Y:S04]  /*0380*/  LDG.E R24, desc[UR6][R2.64+0x8] ;  /* 0x0000080602187981 */ /* 0x0000a8000c1e1900 */
[----:B------:R-:W2:Y:S01]  /*0390*/  LDG.E R11, desc[UR6][R4.64+0x8] ;  /* 0x00000806040b7981 */ /* 0x000ea2000c1e1900 */
[----:B---3--:R-:W-:Y:S01]  /*03a0*/  FADD R13, R13, -R14 ;  /* 0x8000000e0d0d7221 */ /* 0x008fe20000000000 */
[----:B----4-:R-:W-:-:S03]  /*03b0*/  FADD R16, R15, -R16 ;  /* 0x800000100f107221 */ /* 0x010fc60000000000 */
[----:B------:R-:W-:Y:S01]  /*03c0*/  FADD R13, R28, |R13| ;  /* 0x4000000d1c0d7221 */ /* 0x000fe20000000000 */
[----:B-----5:R-:W-:Y:S01]  /*03d0*/  FADD R18, R17, -R18 ;  /* 0x8000001211127221 */ /* 0x020fe20000000000 */
[----:B------:R-:W-:Y:S02]  /*03e0*/  IADD3 R27, PT, PT, R27, 0x8, RZ ;  /* 0x000000081b1b7810 */ /* 0x000fe40007ffe0ff */
[----:B------:R-:W-:Y:S01]  /*03f0*/  FADD R13, R13, |R16| ;  /* 0x400000100d0d7221 */ /* 0x000fe20000000000 */
[----:B------:R-:W-:Y:S01]  /*0400*/  FADD R20, R19, -R20 ;  /* 0x8000001413147221 */ /* 0x000fe20000000000 */
[----:B------:R-:W-:Y:S02]  /*0410*/  ISETP.NE.AND P1, PT, R27, RZ, PT ;  /* 0x000000ff1b00720c */ /* 0x000fe40003f25270 */
[----:B------:R-:W-:-:S04]  /*0420*/  FADD R13, R13, |R18| ;  /* 0x400000120d0d7221 */ /* 0x000fc80000000000 */
[----:B------:R-:W-:Y:S01]  /*0430*/  FADD R13, R13, |R20| ;  /* 0x400000140d0d7221 */ /* 0x000fe20000000000 */
[----:B0-----:R-:W-:Y:S01]  /*0440*/  IADD3 R2, P2, PT, R2, 0x20, RZ ;  /* 0x0000002002027810 */ /* 0x001fe20007f5e0ff */
[----:B------:R-:W-:Y:S01]  /*0450*/  FADD R26, R26, -R23 ;  /* 0x800000171a1a7221 */ /* 0x000fe20000000000 */
[----:B------:R-:W-:Y:S02]  /*0460*/  IADD3 R12, PT, PT, R12, 0x8, RZ ;  /* 0x000000080c0c7810 */ /* 0x000fe40007ffe0ff */
[----:B------:R-:W-:Y:S01]  /*0470*/  IADD3.X R3, PT, PT, RZ, R3, RZ, P2, !PT ;  /* 0x00000003ff037210 */ /* 0x000fe200017fe4ff */
[----:B--2---:R-:W-:-:S04]  /*0480*/  FADD R22, R22, -R21 ;  /* 0x8000001516167221 */ /* 0x004fc80000000000 */
[----:B------:R-:W-:Y:S01]  /*0490*/  FADD R13, R13, |R22| ;  /* 0x400000160d0d7221 */ /* 0x000fe20000000000 */
[----:B------:R-:W-:-:S04]  /*04a0*/  FADD R24, R24, -R11 ;  /* 0x8000000b18187221 */ /* 0x000fc80000000000 */
[----:B------:R-:W-:-:S04]  /*04b0*/  FADD R13, R13, |R24| ;  /* 0x400000180d0d7221 */ /* 0x000fc80000000000 */
[----:B------:R-:W-:Y:S01]  /*04c0*/  FADD R11, R13, |R26| ;  /* 0x4000001a0d0b7221 */ /* 0x000fe20000000000 */
[----:B------:R-:W-:Y:S06]  /*04d0*/  @P1 BRA `(.L_x_44) ;  /* 0xfffffffc005c1947 */ /* 0x000fec000383ffff */
.L_x_43:
[----:B------:R-:W-:Y:S05]  /*04e0*/  @!P0 BRA `(.L_x_42) ;  /* 0x0000000400088947 */ /* 0x000fea0003800000 */
[----:B------:R-:W-:Y:S02]  /*04f0*/  ISETP.GE.U32.AND P1, PT, R25, 0x4, PT ;  /* 0x000000041900780c */ /* 0x000fe40003f26070 */
[----:B------:R-:W-:-:S04]  /*0500*/  LOP3.LUT R18, R10, 0x3, RZ, 0xc0, !PT ;  /* 0x000000030a127812 */ /* 0x000fc800078ec0ff */
[----:B------:R-:W-:-:S07]  /*0510*/  ISETP.NE.AND P0, PT, R18, RZ, PT ;  /* 0x000000ff1200720c */ /* 0x000fce0003f05270 */
[----:B------:R-:W-:Y:S06]  /*0520*/  @!P1 BRA `(.L_x_45) ;  /* 0x0000000000709947 */ /* 0x000fec0003800000 */
[----:B------:R-:W0:Y:S01]  /*0530*/  LDC.64 R12, c[0x0][0x388] ;  /* 0x0000e200ff0c7b82 */ /* 0x000e220000000a00 */
[----:B------:R-:W1:Y:S01]  /*0540*/  LDCU.64 UR4, c[0x0][0x388] ;  /* 0x00007100ff0477ac */ /* 0x000e620008000a00 */
[CC--:B------:R-:W-:Y:S02]  /*0550*/  IADD3 R3, PT, PT, R6.reuse, R9.reuse, RZ ;  /* 0x0000000906037210 */ /* 0x0c0fe40007ffe0ff */
[-C--:B------:R-:W-:Y:S02]  /*0560*/  IADD3 R14, P1, PT, R6, R9.reuse, RZ ;  /* 0x00000009060e7210 */ /* 0x080fe40007f3e0ff */
[----:B------:R-:W-:Y:S02]  /*0570*/  IADD3 R15, PT, PT, R8, R9, RZ ;  /* 0x00000009080f7210 */ /* 0x000fe40007ffe0ff */
[----:B------:R-:W2:Y:S01]  /*0580*/  LDC.64 R4, c[0x0][0x380] ;  /* 0x0000e000ff047b82 */ /* 0x000ea20000000a00 */
[----:B0-----:R-:W-:Y:S01]  /*0590*/  IMAD.WIDE.U32 R12, R3, 0x4, R12 ;  /* 0x00000004030c7825 */ /* 0x001fe200078e000c */
[----:B------:R-:W-:-:S02]  /*05a0*/  IADD3.X R3, PT, PT, RZ, RZ, RZ, P1, !PT ;  /* 0x000000ffff037210 */ /* 0x000fc40000ffe4ff */
[----:B-1----:R-:W-:-:S03]  /*05b0*/  LEA R2, P1, R14, UR4, 0x2 ;  /* 0x000000040e027c11 */ /* 0x002fc6000f8210ff */
[----:B------:R-:W3:Y:S01]  /*05c0*/  LDG.E R12, desc[UR6][R12.64] ;  /* 0x000000060c0c7981 */ /* 0x000ee2000c1e1900 */
[----:B------:R-:W-:Y:S01]  /*05d0*/  LEA.HI.X R3, R14, UR5, R3, 0x2, P1 ;  /* 0x000000050e037c11 */ /* 0x000fe200088f1403 */
[----:B--2---:R-:W-:-:S04]  /*05e0*/  IMAD.WIDE R4, R15, 0x4, R4 ;  /* 0x000000040f047825 */ /* 0x004fc800078e0204 */
[----:B------:R-:W2:Y:S04]  /*05f0*/  LDG.E R16, desc[UR6][R2.64+0x4] ;  /* 0x0000040602107981 */ /* 0x000ea8000c1e1900 */
[----:B------:R-:W3:Y:S04]  /*0600*/  LDG.E R15, desc[UR6][R4.64] ;  /* 0x00000006040f7981 */ /* 0x000ee8000c1e1900 */
[----:B------:R-:W2:Y:S04]  /*0610*/  LDG.E R17, desc[UR6][R4.64+0x4] ;  /* 0x0000040604117981 */ /* 0x000ea8000c1e1900 */
[----:B------:R-:W4:Y:S04]  /*0620*/  LDG.E R20, desc[UR6][R4.64+0x8] ;  /* 0x0000080604147981 */ /* 0x000f28000c1e1900 */
[----:B------:R-:W4:Y:S04]  /*0630*/  LDG.E R19, desc[UR6][R2.64+0x8] ;  /* 0x0000080602137981 */ /* 0x000f28000c1e1900 */
[----:B------:R-:W5:Y:S04]  /*0640*/  LDG.E R21, desc[UR6][R2.64+0xc] ;  /* 0x00000c0602157981 */ /* 0x000f68000c1e1900 */
[----:B------:R-:W5:Y:S01]  /*0650*/  LDG.E R22, desc[UR6][R4.64+0xc] ;  /* 0x00000c0604167981 */ /* 0x000f62000c1e1900 */
[----:B------:R-:W-:Y:S01]  /*0660*/  IADD3 R9, PT, PT, R9, 0x4, RZ ;  /* 0x0000000409097810 */ /* 0x000fe20007ffe0ff */
[----:B---3--:R-:W-:-:S04]  /*0670*/  FADD R14, R12, -R15 ;  /* 0x8000000f0c0e7221 */ /* 0x008fc80000000000 */
[----:B------:R-:W-:Y:S01]  /*0680*/  FADD R14, R11, |R14| ;  /* 0x4000000e0b0e7221 */ /* 0x000fe20000000000 */
[----:B--2---:R-:W-:-:S04]  /*0690*/  FADD R17, R16, -R17 ;  /* 0x8000001110117221 */ /* 0x004fc80000000000 */
[----:B------:R-:W-:Y:S01]  /*06a0*/  FADD R14, R14, |R17| ;  /* 0x400000110e0e7221 */ /* 0x000fe20000000000 */
[----:B----4-:R-:W-:-:S04]  /*06b0*/  FADD R19, R19, -R20 ;  /* 0x8000001413137221 */ /* 0x010fc80000000000 */
[----:B------:R-:W-:Y:S01]  /*06c0*/  FADD R14, R14, |R19| ;  /* 0x400000130e0e7221 */ /* 0x000fe20000000000 */
[----:B-----5:R-:W-:-:S04]  /*06d0*/  FADD R21, R21, -R22 ;  /* 0x8000001615157221 */ /* 0x020fc80000000000 */
[----:B------:R-:W-:-:S07]  /*06e0*/  FADD R11, R14, |R21| ;  /* 0x400000150e0b7221 */ /* 0x000fce0000000000 */
.L_x_45:
[----:B------:R-:W-:Y:S05]  /*06f0*/  @!P0 BRA `(.L_x_42) ;  /* 0x0000000000848947 */ /* 0x000fea0003800000 */
[----:B------:R-:W-:Y:S01]  /*0700*/  ISETP.NE.AND P1, PT, R18, 0x1, PT ;  /* 0x000000011200780c */ /* 0x000fe20003f25270 */
[----:B------:R-:W0:Y:S01]  /*0710*/  LDC.64 R16, c[0x0][0x388] ;  /* 0x0000e200ff107b82 */ /* 0x000e220000000a00 */
[----:B------:R-:W-:-:S04]  /*0720*/  LOP3.LUT R10, R10, 0x1, RZ, 0xc0, !PT ;  /* 0x000000010a0a7812 */ /* 0x000fc800078ec0ff */
[----:B------:R-:W-:-:S03]  /*0730*/  ISETP.NE.U32.AND P0, PT, R10, 0x1, PT ;  /* 0x000000010a00780c */ /* 0x000fc60003f05070 */
[----:B------:R-:W1:Y:S04]  /*0740*/  LDC.64 R4, c[0x0][0x380] ;  /* 0x0000e000ff047b82 */ /* 0x000e680000000a00 */
[CC--:B------:R-:W-:Y:S02]  /*0750*/  @P1 IADD3 R19, PT, PT, R6.reuse, R9.reuse, RZ ;  /* 0x0000000906131210 */ /* 0x0c0fe40007ffe0ff */
[-C--:B------:R-:W-:Y:S02]  /*0760*/  @P1 IADD3 R10, P2, PT, R6, R9.reuse, RZ ;  /* 0x00000009060a1210 */ /* 0x080fe40007f5e0ff */
[----:B------:R-:W2:Y:S01]  /*0770*/  @P1 LDC.64 R14, c[0x0][0x388] ;  /* 0x0000e200ff0e1b82 */ /* 0x000ea20000000a00 */
[----:B------:R-:W-:Y:S02]  /*0780*/  @P1 IADD3 R21, PT, PT, R8, R9, RZ ;  /* 0x0000000908151210 */ /* 0x000fe40007ffe0ff */
[----:B------:R-:W-:-:S02]  /*0790*/  @P1 IADD3 R9, PT, PT, R9, 0x2, RZ ;  /* 0x0000000209091810 */ /* 0x000fc40007ffe0ff */
[----:B------:R-:W-:-:S03]  /*07a0*/  @P1 IADD3.X R18, PT, PT, RZ, RZ, RZ, P2, !PT ;  /* 0x000000ffff121210 */ /* 0x000fc600017fe4ff */
[----:B------:R-:W3:Y:S01]  /*07b0*/  LDC.64 R12, c[0x0][0x388] ;  /* 0x0000e200ff0c7b82 */ /* 0x000ee20000000a00 */
[----:B0-----:R-:W-:Y:S01]  /*07c0*/  @P1 IMAD.WIDE.U32 R16, R19, 0x4, R16 ;  /* 0x0000000413101825 */ /* 0x001fe200078e0010 */
[-C--:B------:R-:W-:Y:S02]  /*07d0*/  @!P0 IADD3 R19, PT, PT, R6, R9.reuse, RZ ;  /* 0x0000000906138210 */ /* 0x080fe40007ffe0ff */
[----:B------:R-:W-:-:S03]  /*07e0*/  @!P0 IADD3 R9, PT, PT, R8, R9, RZ ;  /* 0x0000000908098210 */ /* 0x000fc60007ffe0ff */
[----:B------:R-:W4:Y:S01]  /*07f0*/  @P1 LDG.E R16, desc[UR6][R16.64] ;  /* 0x0000000610101981 */ /* 0x000f22000c1e1900 */
[----:B------:R-:W0:Y:S01]  /*0800*/  LDC.64 R2, c[0x0][0x380] ;  /* 0x0000e000ff027b82 */ /* 0x000e220000000a00 */
[----:B-1----:R-:W-:-:S05]  /*0810*/  @P1 IMAD.WIDE R4, R21, 0x4, R4 ;  /* 0x0000000415041825 */ /* 0x002fca00078e0204 */
[----:B------:R-:W4:Y:S01]  /*0820*/  @P1 LDG.E R21, desc[UR6][R4.64] ;  /* 0x0000000604151981 */ /* 0x000f22000c1e1900 */
[----:B--2---:R-:W-:-:S04]  /*0830*/  @P1 LEA R14, P2, R10, R14, 0x2 ;  /* 0x0000000e0a0e1211 */ /* 0x004fc800078410ff */
[----:B------:R-:W-:Y:S01]  /*0840*/  @P1 LEA.HI.X R15, R10, R15, R18, 0x2, P2 ;  /* 0x0000000f0a0f1211 */ /* 0x000fe200010f1412 */
[----:B---3--:R-:W-:-:S04]  /*0850*/  @!P0 IMAD.WIDE.U32 R12, R19, 0x4, R12 ;  /* 0x00000004130c8825 */ /* 0x008fc800078e000c */
[----:B------:R-:W2:Y:S04]  /*0860*/  @P1 LDG.E R14, desc[UR6][R14.64+0x4] ;  /* 0x000004060e0e1981 */ /* 0x000ea8000c1e1900 */
[----:B------:R-:W3:Y:S01]  /*0870*/  @!P0 LDG.E R12, desc[UR6][R12.64] ;  /* 0x000000060c0c8981 */ /* 0x000ee2000c1e1900 */
[----:B0-----:R-:W-:-:S03]  /*0880*/  @!P0 IMAD.WIDE R2, R9, 0x4, R2 ;  /* 0x0000000409028825 */ /* 0x001fc600078e0202 */
[----:B------:R-:W2:Y:S04]  /*0890*/  @P1 LDG.E R9, desc[UR6][R4.64+0x4] ;  /* 0x0000040604091981 */ /* 0x000ea8000c1e1900 */
[----:B------:R-:W3:Y:S01]  /*08a0*/  @!P0 LDG.E R3, desc[UR6][R2.64] ;  /* 0x0000000602038981 */ /* 0x000ee2000c1e1900 */
[----:B----4-:R-:W-:-:S04]  /*08b0*/  @P1 FADD R6, R16, -R21 ;  /* 0x8000001510061221 */ /* 0x010fc80000000000 */
[----:B------:R-:W-:Y:S01]  /*08c0*/  @P1 FADD R8, R11, |R6| ;  /* 0x400000060b081221 */ /* 0x000fe20000000000 */
[----:B--2---:R-:W-:Y:S01]  /*08d0*/  @P1 FADD R9, R14, -R9 ;  /* 0x800000090e091221 */ /* 0x004fe20000000000 */
[----:B---3--:R-:W-:-:S03]  /*08e0*/  @!P0 FADD R6, R12, -R3 ;  /* 0x800000030c068221 */ /* 0x008fc60000000000 */
[----:B------:R-:W-:-:S04]  /*08f0*/  @P1 FADD R11, R8, |R9| ;  /* 0x40000009080b1221 */ /* 0x000fc80000000000 */
[----:B------:R-:W-:-:S07]  /*0900*/  @!P0 FADD R11, R11, |R6| ;  /* 0x400000060b0b8221 */ /* 0x000fce0000000000 */
.L_x_42:
[----:B------:R-:W0:Y:S01]  /*0910*/  LDC.64 R2, c[0x0][0x390] ;  /* 0x0000e400ff027b82 */ /* 0x000e220000000a00 */
[----:B------:R-:W-:-:S04]  /*0920*/  IMAD R7, R7, UR9, R0 ;  /* 0x0000000907077c24 */ /* 0x000fc8000f8e0200 */
[----:B0-----:R-:W-:-:S05]  /*0930*/  IMAD.WIDE R2, R7, 0x4, R2 ;  /* 0x0000000407027825 */ /* 0x001fca00078e0202 */
[----:B------:R-:W-:Y:S01]  /*0940*/  STG.E desc[UR6][R2.64], R11 ;  /* 0x0000000b02007986 */ /* 0x000fe2000c101906 */
[----:B------:R-:W-:Y:S05]  /*0950*/  EXIT ;  /* 0x000000000000794d */ /* 0x000fea0003800000 */
.L_x_46:
        /* <DEDUP_REMOVED lines=10> */
.L_x_48:


//--------------------- .nv.shared.reserved.0     --------------------------
	.section	.nv.shared.reserved.0,"aw",@nobits
	.weak		__nv_reservedSMEM_offset_0_alias
	.size		__nv_reservedSMEM_offset_0_alias, 0, 64
	.other		__nv_reservedSMEM_offset_0_alias,@"STO_CUDA_RESERVED_SHARED STV_DEFAULT"
__nv_reservedSMEM_offset_0_alias:
	.zero		0
	.zero		64


//--------------------- .nv.constant0._Z13compute_classPfiiPiS0_ii --------------------------
	.section	.nv.constant0._Z13compute_classPfiiPiS0_ii,"a",@progbits
	.sectionflags	@""
	.align	4
.nv.constant0._Z13compute_classPfiiPiS0_ii:
	.zero		936


//--------------------- .nv.constant0._Z19compute_l1_distancePfS_S_iii --------------------------
	.section	.nv.constant0._Z19compute_l1_distancePfS_S_iii,"a",@progbits
	.sectionflags	@""
	.align	4
.nv.constant0._Z19compute_l1_distancePfS_S_iii:
	.zero		932


//--------------------- SYMBOLS --------------------------

	.type		.nv.reservedSmem.offset0,@object
	.size		.nv.reservedSmem.offset0,0x4
